	.target	sm_100a

	.elftype	@"ET_EXEC"


//--------------------- .note.nv.tkinfo           --------------------------
	.section	.note.nv.tkinfo,"",@"SHT_NOTE"
	.sectionflags	@"SHF_NOTE_NV_TKINFO"
	.tkinfo
        /*0018*/ 	.word	0x00000002
        /*0030*/ 	.string	""
        /*0030*/ 	.string	"ptxas"
        /*0030*/ 	.string	"Cuda compilation tools, release 13.0, V13.0.88"
        /*0030*/ 	.string	"Build cuda_13.0.r13.0/compiler.36424714_0"
        /*0030*/ 	.string	"-arch sm_100a -m 64 "



//--------------------- .note.nv.cuinfo           --------------------------
	.section	.note.nv.cuinfo,"",@"SHT_NOTE"
	.sectionflags	@"SHF_NOTE_NV_CUINFO"
        /*0018*/ 	.short	0x0002
        /*001a*/ 	.short	0x0064
        /*001c*/ 	.short	0x0082
	.zero		2


//--------------------- .nv.info                  --------------------------
	.section	.nv.info,"",@"SHT_CUDA_INFO"
	.align	4


	//----- nvinfo : EIATTR_REGCOUNT
	.align		4
        /*0000*/ 	.byte	0x04, 0x2f
        /*0002*/ 	.short	(.L_20 - .L_19)
	.align		4
.L_19:
        /*0004*/ 	.word	index@(_ZN7cutlass13device_kernelINS_4gemm6kernel13GemmUniversalIN4cute5tupleIJiiiiEEENS1_10collective13CollectiveMmaINS1_35MainloopSm100TmaUmmaWarpSpecializedILi10ELi2ELi4ENS5_IJNS4_1CILi1EEESB_SB_EEEEENS5_IJNSA_ILi64EEENSA_ILi256EEESE_EEENS_12float_e5m2_tENS5_IJlSB_lEEENS_12float_e4m3_tENS5_IJSB_llEEENS4_8TiledMMAINS4_8MMA_AtomIJNS4_10MMA_TraitsINS4_19SM100_MMA_F8F6F4_SSEJSH_SJ_fSE_SF_NS4_17integral_constantINS4_4UMMA5MajorELSR_0EEENSP_ISR_LSR_1EEENSP_INSQ_7ScaleInELSU_0EEESV_EEEEEENS4_6LayoutISC_NS5_IJNSA_ILi0EEESZ_SZ_EEEEENS5_IJNS4_10UnderscoreES12_S12_EEEEENS4_13SM90_TMA_LOADENS4_14ComposedLayoutINS4_7SwizzleILi2ELi4ELi3EEENS4_18smem_ptr_flag_bitsILi8EEENSY_INS5_IJNSA_ILi8EEESE_EEENS5_IJSE_SB_EEEEEEEvNS4_8identityES15_NS16_INS17_ILi3ELi4ELi3EEES1A_NSY_INS5_IJNSA_ILi128EEES1B_EEENS5_IJSB_S1I_EEEEEEEvS1G_EENS_8epilogue10collective18CollectiveEpilogueINS1O_23Sm100TmaWarpSpecializedILi4ELi2ELi32ELb0ELb0EEEJSG_NS5_IJNSY_ISE_SB_EES1T_EEESH_SI_SH_SI_NS1O_6fusion15FusionCallbacksIS1S_NS1V_17LinearCombinationISH_fSH_fLNS_15FloatRoundStyleE2EEESG_S1U_JEEENS4_5SM1004TMEM4LOAD26SM100_TMEM_LOAD_16dp32b32xES15_S1F_NS4_39AutoVectorizingCopyWithAssumedAlignmentILi128EEENS4_14SM90_TMA_STOREES1F_S26_S26_EEEvvEEEEvNT_6ParamsE)
        /*0008*/ 	.word	0x00000079


	//----- nvinfo : EIATTR_FRAME_SIZE
	.align		4
.L_20:
        /*000c*/ 	.byte	0x04, 0x11
        /*000e*/ 	.short	(.L_22 - .L_21)
	.align		4
.L_21:
        /*0010*/ 	.word	index@($__internal_2_$__cuda_sm10x_tcgen05_guardrail_trap_unallocated_columns_being_dealloced)
        /*0014*/ 	.word	0x00000000


	//----- nvinfo : EIATTR_FRAME_SIZE
	.align		4
.L_22:
        /*0018*/ 	.byte	0x04, 0x11
        /*001a*/ 	.short	(.L_24 - .L_23)
	.align		4
.L_23:
        /*001c*/ 	.word	index@($__internal_1_$__cuda_sm10x_tcgen05_guardrail_trap_phase_invalid_during_alloc)
        /*0020*/ 	.word	0x00000000


	//----- nvinfo : EIATTR_FRAME_SIZE
	.align		4
.L_24:
        /*0024*/ 	.byte	0x04, 0x11
        /*0026*/ 	.short	(.L_26 - .L_25)
	.align		4
.L_25:
        /*0028*/ 	.word	index@($__internal_0_$__cuda_sm10x_tcgen05_guardrail_trap_col_being_dealloced_not_returned_by_alloc)
        /*002c*/ 	.word	0x00000000


	//----- nvinfo : EIATTR_FRAME_SIZE
	.align		4
.L_26:
        /*0030*/ 	.byte	0x04, 0x11
        /*0032*/ 	.short	(.L_28 - .L_27)
	.align		4
.L_27:
        /*0034*/ 	.word	index@(_ZN7cutlass13device_kernelINS_4gemm6kernel13GemmUniversalIN4cute5tupleIJiiiiEEENS1_10collective13CollectiveMmaINS1_35MainloopSm100TmaUmmaWarpSpecializedILi10ELi2ELi4ENS5_IJNS4_1CILi1EEESB_SB_EEEEENS5_IJNSA_ILi64EEENSA_ILi256EEESE_EEENS_12float_e5m2_tENS5_IJlSB_lEEENS_12float_e4m3_tENS5_IJSB_llEEENS4_8TiledMMAINS4_8MMA_AtomIJNS4_10MMA_TraitsINS4_19SM100_MMA_F8F6F4_SSEJSH_SJ_fSE_SF_NS4_17integral_constantINS4_4UMMA5MajorELSR_0EEENSP_ISR_LSR_1EEENSP_INSQ_7ScaleInELSU_0EEESV_EEEEEENS4_6LayoutISC_NS5_IJNSA_ILi0EEESZ_SZ_EEEEENS5_IJNS4_10UnderscoreES12_S12_EEEEENS4_13SM90_TMA_LOADENS4_14ComposedLayoutINS4_7SwizzleILi2ELi4ELi3EEENS4_18smem_ptr_flag_bitsILi8EEENSY_INS5_IJNSA_ILi8EEESE_EEENS5_IJSE_SB_EEEEEEEvNS4_8identityES15_NS16_INS17_ILi3ELi4ELi3EEES1A_NSY_INS5_IJNSA_ILi128EEES1B_EEENS5_IJSB_S1I_EEEEEEEvS1G_EENS_8epilogue10collective18CollectiveEpilogueINS1O_23Sm100TmaWarpSpecializedILi4ELi2ELi32ELb0ELb0EEEJSG_NS5_IJNSY_ISE_SB_EES1T_EEESH_SI_SH_SI_NS1O_6fusion15FusionCallbacksIS1S_NS1V_17LinearCombinationISH_fSH_fLNS_15FloatRoundStyleE2EEESG_S1U_JEEENS4_5SM1004TMEM4LOAD26SM100_TMEM_LOAD_16dp32b32xES15_S1F_NS4_39AutoVectorizingCopyWithAssumedAlignmentILi128EEENS4_14SM90_TMA_STOREES1F_S26_S26_EEEvvEEEEvNT_6ParamsE)
        /*0038*/ 	.word	0x00000000


	//----- nvinfo : EIATTR_MIN_STACK_SIZE
	.align		4
.L_28:
        /*003c*/ 	.byte	0x04, 0x12
        /*003e*/ 	.short	(.L_30 - .L_29)
	.align		4
.L_29:
        /*0040*/ 	.word	index@(_ZN7cutlass13device_kernelINS_4gemm6kernel13GemmUniversalIN4cute5tupleIJiiiiEEENS1_10collective13CollectiveMmaINS1_35MainloopSm100TmaUmmaWarpSpecializedILi10ELi2ELi4ENS5_IJNS4_1CILi1EEESB_SB_EEEEENS5_IJNSA_ILi64EEENSA_ILi256EEESE_EEENS_12float_e5m2_tENS5_IJlSB_lEEENS_12float_e4m3_tENS5_IJSB_llEEENS4_8TiledMMAINS4_8MMA_AtomIJNS4_10MMA_TraitsINS4_19SM100_MMA_F8F6F4_SSEJSH_SJ_fSE_SF_NS4_17integral_constantINS4_4UMMA5MajorELSR_0EEENSP_ISR_LSR_1EEENSP_INSQ_7ScaleInELSU_0EEESV_EEEEEENS4_6LayoutISC_NS5_IJNSA_ILi0EEESZ_SZ_EEEEENS5_IJNS4_10UnderscoreES12_S12_EEEEENS4_13SM90_TMA_LOADENS4_14ComposedLayoutINS4_7SwizzleILi2ELi4ELi3EEENS4_18smem_ptr_flag_bitsILi8EEENSY_INS5_IJNSA_ILi8EEESE_EEENS5_IJSE_SB_EEEEEEEvNS4_8identityES15_NS16_INS17_ILi3ELi4ELi3EEES1A_NSY_INS5_IJNSA_ILi128EEES1B_EEENS5_IJSB_S1I_EEEEEEEvS1G_EENS_8epilogue10collective18CollectiveEpilogueINS1O_23Sm100TmaWarpSpecializedILi4ELi2ELi32ELb0ELb0EEEJSG_NS5_IJNSY_ISE_SB_EES1T_EEESH_SI_SH_SI_NS1O_6fusion15FusionCallbacksIS1S_NS1V_17LinearCombinationISH_fSH_fLNS_15FloatRoundStyleE2EEESG_S1U_JEEENS4_5SM1004TMEM4LOAD26SM100_TMEM_LOAD_16dp32b32xES15_S1F_NS4_39AutoVectorizingCopyWithAssumedAlignmentILi128EEENS4_14SM90_TMA_STOREES1F_S26_S26_EEEvvEEEEvNT_6ParamsE)
        /*0044*/ 	.word	0x00000000
.L_30:


//--------------------- .nv.compat                --------------------------
	.section	.nv.compat,"",@"SHT_CUDA_COMPAT_INFO"
	.align	4
        /*0000*/ 	.byte	0x02, 0x09, 0x01, 0x00, 0x02, 0x02, 0x02, 0x00, 0x02, 0x05, 0x05, 0x00, 0x03, 0x07, 0x01, 0x01
        /*0010*/ 	.byte	0x02, 0x03, 0x01, 0x00, 0x02, 0x06, 0x01, 0x00, 0x04, 0x0b, 0x08, 0x00, 0x09, 0x00, 0x00, 0x00
        /*0020*/ 	.byte	0x00, 0x00, 0x00, 0x00


//--------------------- .nv.info._ZN7cutlass13device_kernelINS_4gemm6kernel13GemmUniversalIN4cute5tupleIJiiiiEEENS1_10collective13CollectiveMmaINS1_35MainloopSm100TmaUmmaWarpSpecializedILi10ELi2ELi4ENS5_IJNS4_1CILi1EEESB_SB_EEEEENS5_IJNSA_ILi64EEENSA_ILi256EEESE_EEENS_12float_e5m2_tENS5_IJlSB_lEEENS_12float_e4m3_tENS5_IJSB_llEEENS4_8TiledMMAINS4_8MMA_AtomIJNS4_10MMA_TraitsINS4_19SM100_MMA_F8F6F4_SSEJSH_SJ_fSE_SF_NS4_17integral_constantINS4_4UMMA5MajorELSR_0EEENSP_ISR_LSR_1EEENSP_INSQ_7ScaleInELSU_0EEESV_EEEEEENS4_6LayoutISC_NS5_IJNSA_ILi0EEESZ_SZ_EEEEENS5_IJNS4_10UnderscoreES12_S12_EEEEENS4_13SM90_TMA_LOADENS4_14ComposedLayoutINS4_7SwizzleILi2ELi4ELi3EEENS4_18smem_ptr_flag_bitsILi8EEENSY_INS5_IJNSA_ILi8EEESE_EEENS5_IJSE_SB_EEEEEEEvNS4_8identityES15_NS16_INS17_ILi3ELi4ELi3EEES1A_NSY_INS5_IJNSA_ILi128EEES1B_EEENS5_IJSB_S1I_EEEEEEEvS1G_EENS_8epilogue10collective18CollectiveEpilogueINS1O_23Sm100TmaWarpSpecializedILi4ELi2ELi32ELb0ELb0EEEJSG_NS5_IJNSY_ISE_SB_EES1T_EEESH_SI_SH_SI_NS1O_6fusion15FusionCallbacksIS1S_NS1V_17LinearCombinationISH_fSH_fLNS_15FloatRoundStyleE2EEESG_S1U_JEEENS4_5SM1004TMEM4LOAD26SM100_TMEM_LOAD_16dp32b32xES15_S1F_NS4_39AutoVectorizingCopyWithAssumedAlignmentILi128EEENS4_14SM90_TMA_STOREES1F_S26_S26_EEEvvEEEEvNT_6ParamsE --------------------------
	.section	.nv.info._ZN7cutlass13device_kernelINS_4gemm6kernel13GemmUniversalIN4cute5tupleIJiiiiEEENS1_10collective13CollectiveMmaINS1_35MainloopSm100TmaUmmaWarpSpecializedILi10ELi2ELi4ENS5_IJNS4_1CILi1EEESB_SB_EEEEENS5_IJNSA_ILi64EEENSA_ILi256EEESE_EEENS_12float_e5m2_tENS5_IJlSB_lEEENS_12float_e4m3_tENS5_IJSB_llEEENS4_8TiledMMAINS4_8MMA_AtomIJNS4_10MMA_TraitsINS4_19SM100_MMA_F8F6F4_SSEJSH_SJ_fSE_SF_NS4_17integral_constantINS4_4UMMA5MajorELSR_0EEENSP_ISR_LSR_1EEENSP_INSQ_7ScaleInELSU_0EEESV_EEEEEENS4_6LayoutISC_NS5_IJNSA_ILi0EEESZ_SZ_EEEEENS5_IJNS4_10UnderscoreES12_S12_EEEEENS4_13SM90_TMA_LOADENS4_14ComposedLayoutINS4_7SwizzleILi2ELi4ELi3EEENS4_18smem_ptr_flag_bitsILi8EEENSY_INS5_IJNSA_ILi8EEESE_EEENS5_IJSE_SB_EEEEEEEvNS4_8identityES15_NS16_INS17_ILi3ELi4ELi3EEES1A_NSY_INS5_IJNSA_ILi128EEES1B_EEENS5_IJSB_S1I_EEEEEEEvS1G_EENS_8epilogue10collective18CollectiveEpilogueINS1O_23Sm100TmaWarpSpecializedILi4ELi2ELi32ELb0ELb0EEEJSG_NS5_IJNSY_ISE_SB_EES1T_EEESH_SI_SH_SI_NS1O_6fusion15FusionCallbacksIS1S_NS1V_17LinearCombinationISH_fSH_fLNS_15FloatRoundStyleE2EEESG_S1U_JEEENS4_5SM1004TMEM4LOAD26SM100_TMEM_LOAD_16dp32b32xES15_S1F_NS4_39AutoVectorizingCopyWithAssumedAlignmentILi128EEENS4_14SM90_TMA_STOREES1F_S26_S26_EEEvvEEEEvNT_6ParamsE,"",@"SHT_CUDA_INFO"
	.sectionflags	@""
	.align	4


	//----- nvinfo : EIATTR_CUDA_API_VERSION
	.align		4
        /*0000*/ 	.byte	0x04, 0x37
        /*0002*/ 	.short	(.L_32 - .L_31)
.L_31:
        /*0004*/ 	.word	0x00000082


	//----- nvinfo : EIATTR_KPARAM_INFO
	.align		4
.L_32:
        /*0008*/ 	.byte	0x04, 0x17
        /*000a*/ 	.short	(.L_34 - .L_33)
.L_33:
        /*000c*/ 	.word	0x00000000
        /*0010*/ 	.short	0x0000
        /*0012*/ 	.short	0x0000
        /*0014*/ 	.byte	0x00, 0xf0, 0x01, 0x20


	//----- nvinfo : EIATTR_AT_ENTRY_FRAGMENTS
	.align		4
.L_34:
        /*0018*/ 	.byte	0x04, 0x4f
        /*001a*/ 	.short	(.L_36 - .L_35)


	//   ....[0]....
.L_35:
        /*001c*/ 	.word	0x00000006


	//----- nvinfo : EIATTR_RESERVED_SMEM_USED
	.align		4
.L_36:
        /*0020*/ 	.byte	0x01, 0x41
	.zero		2


	//----- nvinfo : EIATTR_SPARSE_MMA_MASK
	.align		4
        /*0024*/ 	.byte	0x03, 0x50
        /*0026*/ 	.short	0x0000


	//----- nvinfo : EIATTR_TCGEN05_1CTA_USED
	.align		4
        /*0028*/ 	.byte	0x01, 0x51
	.zero		2


	//----- nvinfo : EIATTR_MAXREG_COUNT
	.align		4
        /*002c*/ 	.byte	0x03, 0x1b
        /*002e*/ 	.short	0x00ff


	//----- nvinfo : EIATTR_NUM_BARRIERS
	.align		4
        /*0030*/ 	.byte	0x02, 0x4c
        /*0032*/ 	.byte	0x07
	.zero		1


	//----- nvinfo : EIATTR_EXTERNS
	.align		4
        /*0034*/ 	.byte	0x04, 0x0f
        /*0036*/ 	.short	(.L_38 - .L_37)


	//   ....[0]....
	.align		4
.L_37:
        /*0038*/ 	.word	index@(__assertfail)


	//----- nvinfo : EIATTR_MERCURY_ISA_VERSION
	.align		4
.L_38:
        /*003c*/ 	.byte	0x03, 0x5f
        /*003e*/ 	.short	0x0101


	//----- nvinfo : EIATTR_INT_WARP_WIDE_INSTR_OFFSETS
	.align		4
        /*0040*/ 	.byte	0x04, 0x31
        /*0042*/ 	.short	(.L_40 - .L_39)


	//   ....[0]....
.L_39:
        /*0044*/ 	.word	0x00001f90


	//   ....[1]....
        /*0048*/ 	.word	0x00003cb0


	//   ....[2]....
        /*004c*/ 	.word	0x00003ce0


	//   ....[3]....
        /*0050*/ 	.word	0x00003d30


	//   ....[4]....
        /*0054*/ 	.word	0x00004650


	//   ....[5]....
        /*0058*/ 	.word	0x000046b0


	//   ....[6]....
        /*005c*/ 	.word	0x00004790


	//   ....[7]....
        /*0060*/ 	.word	0x00004800


	//   ....[8]....
        /*0064*/ 	.word	0x00004910


	//   ....[9]....
        /*0068*/ 	.word	0x000049a0


	//   ....[10]....
        /*006c*/ 	.word	0x00004b70


	//   ....[11]....
        /*0070*/ 	.word	0x00004cd0


	//----- nvinfo : EIATTR_COOP_GROUP_MASK_REGIDS
	.align		4
.L_40:
        /*0074*/ 	.byte	0x04, 0x29
        /*0076*/ 	.short	(.L_42 - .L_41)


	//   ....[0]....
.L_41:
        /*0078*/ 	.word	0xffffffff


	//   ....[1]....
        /*007c*/ 	.word	0xffffffff


	//   ....[2]....
        /*0080*/ 	.word	0xffffffff


	//   ....[3]....
        /*0084*/ 	.word	0xffffffff


	//   ....[4]....
        /*0088*/ 	.word	0xffffffff


	//   ....[5]....
        /*008c*/ 	.word	0xffffffff


	//   ....[6]....
        /*0090*/ 	.word	0xffffffff


	//   ....[7]....
        /*0094*/ 	.word	0xffffffff


	//   ....[8]....
        /*0098*/ 	.word	0xffffffff


	//   ....[9]....
        /*009c*/ 	.word	0xffffffff


	//   ....[10]....
        /*00a0*/ 	.word	0xffffffff


	//   ....[11]....
        /*00a4*/ 	.word	0xffffffff


	//   ....[12]....
        /*00a8*/ 	.word	0xffffffff


	//----- nvinfo : EIATTR_COOP_GROUP_INSTR_OFFSETS
	.align		4
.L_42:
        /*00ac*/ 	.byte	0x04, 0x28
        /*00ae*/ 	.short	(.L_44 - .L_43)


	//   ....[0]....
.L_43:
        /*00b0*/ 	.word	0x00000090


	//   ....[1]....
        /*00b4*/ 	.word	0x000004d0


	//   ....[2]....
        /*00b8*/ 	.word	0x00000730


	//   ....[3]....
        /*00bc*/ 	.word	0x000008d0


	//   ....[4]....
        /*00c0*/ 	.word	0x000009d0


	//   ....[5]....
        /*00c4*/ 	.word	0x00000b40


	//   ....[6]....
        /*00c8*/ 	.word	0x00000ce0


	//   ....[7]....
        /*00cc*/ 	.word	0x00001e70


	//   ....[8]....
        /*00d0*/ 	.word	0x00002fb0


	//   ....[9]....
        /*00d4*/ 	.word	0x000031c0


	//   ....[10]....
        /*00d8*/ 	.word	0x000031f0


	//   ....[11]....
        /*00dc*/ 	.word	0x00003ba0


	//   ....[12]....
        /*00e0*/ 	.word	0x00003dd0


	//----- nvinfo : EIATTR_VRC_CTA_INIT_COUNT
	.align		4
.L_44:
        /*00e4*/ 	.byte	0x02, 0x4a
        /*00e6*/ 	.byte	0x80
	.zero		1


	//----- nvinfo : EIATTR_SYSCALL_OFFSETS
	.align		4
        /*00e8*/ 	.byte	0x04, 0x46
        /*00ea*/ 	.short	(.L_46 - .L_45)


	//   ....[0]....
.L_45:
        /*00ec*/ 	.word	0x00005750


	//   ....[1]....
        /*00f0*/ 	.word	0x00005890


	//   ....[2]....
        /*00f4*/ 	.word	0x00006090


	//   ....[3]....
        /*00f8*/ 	.word	0x00006e30


	//   ....[4]....
        /*00fc*/ 	.word	0x00007b90


	//   ....[5]....
        /*0100*/ 	.word	0x00008920


	//----- nvinfo : EIATTR_MBARRIER_INSTR_OFFSETS
	.align		4
.L_46:
        /*0104*/ 	.byte	0x04, 0x39
        /*0106*/ 	.short	(.L_48 - .L_47)


	//   ....[0]....
.L_47:
        /*0108*/ 	.word	0x000005d0
        /*010c*/ 	.word	0x000000ff
        /*0110*/ 	.word	0x00000000
        /*0114*/ 	.short	0x0100
        /*0116*/ 	.byte	0x05
	.zero		1


	//   ....[1]....
        /*0118*/ 	.word	0x000005e0
        /*011c*/ 	.word	0x000000ff
        /*0120*/ 	.word	0x00000050
        /*0124*/ 	.short	0x0100
        /*0126*/ 	.byte	0x05
	.zero		1


	//   ....[2]....
        /*0128*/ 	.word	0x000005f0
        /*012c*/ 	.word	0x000000ff
        /*0130*/ 	.word	0x00000008
        /*0134*/ 	.short	0x0100
        /*0136*/ 	.byte	0x05
	.zero		1


	//   ....[3]....
        /*0138*/ 	.word	0x00000600
        /*013c*/ 	.word	0x000000ff
        /*0140*/ 	.word	0x00000058
        /*0144*/ 	.short	0x0100
        /*0146*/ 	.byte	0x05
	.zero		1


	//   ....[4]....
        /*0148*/ 	.word	0x00000610
        /*014c*/ 	.word	0x000000ff
        /*0150*/ 	.word	0x00000010
        /*0154*/ 	.short	0x0100
        /*0156*/ 	.byte	0x05
	.zero		1


	//   ....[5]....
        /*0158*/ 	.word	0x00000620
        /*015c*/ 	.word	0x000000ff
        /*0160*/ 	.word	0x00000060
        /*0164*/ 	.short	0x0100
        /*0166*/ 	.byte	0x05
	.zero		1


	//   ....[6]....
        /*0168*/ 	.word	0x00000630
        /*016c*/ 	.word	0x000000ff
        /*0170*/ 	.word	0x00000018
        /*0174*/ 	.short	0x0100
        /*0176*/ 	.byte	0x05
	.zero		1


	//   ....[7]....
        /*0178*/ 	.word	0x00000640
        /*017c*/ 	.word	0x000000ff
        /*0180*/ 	.word	0x00000068
        /*0184*/ 	.short	0x0100
        /*0186*/ 	.byte	0x05
	.zero		1


	//   ....[8]....
        /*0188*/ 	.word	0x00000650
        /*018c*/ 	.word	0x000000ff
        /*0190*/ 	.word	0x00000020
        /*0194*/ 	.short	0x0100
        /*0196*/ 	.byte	0x05
	.zero		1


	//   ....[9]....
        /*0198*/ 	.word	0x00000660
        /*019c*/ 	.word	0x000000ff
        /*01a0*/ 	.word	0x00000070
        /*01a4*/ 	.short	0x0100
        /*01a6*/ 	.byte	0x05
	.zero		1


	//   ....[10]....
        /*01a8*/ 	.word	0x00000670
        /*01ac*/ 	.word	0x000000ff
        /*01b0*/ 	.word	0x00000028
        /*01b4*/ 	.short	0x0100
        /*01b6*/ 	.byte	0x05
	.zero		1


	//   ....[11]....
        /*01b8*/ 	.word	0x00000680
        /*01bc*/ 	.word	0x000000ff
        /*01c0*/ 	.word	0x00000078
        /*01c4*/ 	.short	0x0100
        /*01c6*/ 	.byte	0x05
	.zero		1


	//   ....[12]....
        /*01c8*/ 	.word	0x00000690
        /*01cc*/ 	.word	0x000000ff
        /*01d0*/ 	.word	0x00000030
        /*01d4*/ 	.short	0x0100
        /*01d6*/ 	.byte	0x05
	.zero		1


	//   ....[13]....
        /*01d8*/ 	.word	0x000006a0
        /*01dc*/ 	.word	0x000000ff
        /*01e0*/ 	.word	0x00000080
        /*01e4*/ 	.short	0x0100
        /*01e6*/ 	.byte	0x05
	.zero		1


	//   ....[14]....
        /*01e8*/ 	.word	0x000006b0
        /*01ec*/ 	.word	0x000000ff
        /*01f0*/ 	.word	0x00000038
        /*01f4*/ 	.short	0x0100
        /*01f6*/ 	.byte	0x05
	.zero		1


	//   ....[15]....
        /*01f8*/ 	.word	0x000006c0
        /*01fc*/ 	.word	0x000000ff
        /*0200*/ 	.word	0x00000088
        /*0204*/ 	.short	0x0100
        /*0206*/ 	.byte	0x05
	.zero		1


	//   ....[16]....
        /*0208*/ 	.word	0x000006d0
        /*020c*/ 	.word	0x000000ff
        /*0210*/ 	.word	0x00000040
        /*0214*/ 	.short	0x0100
        /*0216*/ 	.byte	0x05
	.zero		1


	//   ....[17]....
        /*0218*/ 	.word	0x000006e0
        /*021c*/ 	.word	0x000000ff
        /*0220*/ 	.word	0x00000090
        /*0224*/ 	.short	0x0100
        /*0226*/ 	.byte	0x05
	.zero		1


	//   ....[18]....
        /*0228*/ 	.word	0x000006f0
        /*022c*/ 	.word	0x000000ff
        /*0230*/ 	.word	0x00000048
        /*0234*/ 	.short	0x0100
        /*0236*/ 	.byte	0x05
	.zero		1


	//   ....[19]....
        /*0238*/ 	.word	0x00000700
        /*023c*/ 	.word	0x000000ff
        /*0240*/ 	.word	0x00000098
        /*0244*/ 	.short	0x0100
        /*0246*/ 	.byte	0x05
	.zero		1


	//   ....[20]....
        /*0248*/ 	.word	0x00000840
        /*024c*/ 	.word	0x000000ff
        /*0250*/ 	.word	0x000000a0
        /*0254*/ 	.short	0x0100
        /*0256*/ 	.byte	0x07
	.zero		1


	//   ....[21]....
        /*0258*/ 	.word	0x00000850
        /*025c*/ 	.word	0x000000ff
        /*0260*/ 	.word	0x000000c0
        /*0264*/ 	.short	0x0100
        /*0266*/ 	.byte	0x07
	.zero		1


	//   ....[22]....
        /*0268*/ 	.word	0x00000860
        /*026c*/ 	.word	0x000000ff
        /*0270*/ 	.word	0x000000a8
        /*0274*/ 	.short	0x0100
        /*0276*/ 	.byte	0x07
	.zero		1


	//   ....[23]....
        /*0278*/ 	.word	0x00000870
        /*027c*/ 	.word	0x000000ff
        /*0280*/ 	.word	0x000000c8
        /*0284*/ 	.short	0x0100
        /*0286*/ 	.byte	0x07
	.zero		1


	//   ....[24]....
        /*0288*/ 	.word	0x00000880
        /*028c*/ 	.word	0x000000ff
        /*0290*/ 	.word	0x000000b0
        /*0294*/ 	.short	0x0100
        /*0296*/ 	.byte	0x07
	.zero		1


	//   ....[25]....
        /*0298*/ 	.word	0x00000890
        /*029c*/ 	.word	0x000000ff
        /*02a0*/ 	.word	0x000000d0
        /*02a4*/ 	.short	0x0100
        /*02a6*/ 	.byte	0x07
	.zero		1


	//   ....[26]....
        /*02a8*/ 	.word	0x000008a0
        /*02ac*/ 	.word	0x000000ff
        /*02b0*/ 	.word	0x000000b8
        /*02b4*/ 	.short	0x0100
        /*02b6*/ 	.byte	0x07
	.zero		1


	//   ....[27]....
        /*02b8*/ 	.word	0x000008b0
        /*02bc*/ 	.word	0x000000ff
        /*02c0*/ 	.word	0x000000d8
        /*02c4*/ 	.short	0x0100
        /*02c6*/ 	.byte	0x07
	.zero		1


	//   ....[28]....
        /*02c8*/ 	.word	0x000009a0
        /*02cc*/ 	.word	0x000000ff
        /*02d0*/ 	.word	0x000000e0
        /*02d4*/ 	.short	0x0100
        /*02d6*/ 	.byte	0x05
	.zero		1


	//   ....[29]....
        /*02d8*/ 	.word	0x000009b0
        /*02dc*/ 	.word	0x000000ff
        /*02e0*/ 	.word	0x000000e8
        /*02e4*/ 	.short	0x0100
        /*02e6*/ 	.byte	0x05
	.zero		1


	//   ....[30]....
        /*02e8*/ 	.word	0x00000af0
        /*02ec*/ 	.word	0x000000ff
        /*02f0*/ 	.word	0x000000f0
        /*02f4*/ 	.short	0x0100
        /*02f6*/ 	.byte	0x05
	.zero		1


	//   ....[31]....
        /*02f8*/ 	.word	0x00000b00
        /*02fc*/ 	.word	0x000000ff
        /*0300*/ 	.word	0x00000100
        /*0304*/ 	.short	0x0100
        /*0306*/ 	.byte	0x05
	.zero		1


	//   ....[32]....
        /*0308*/ 	.word	0x00000b10
        /*030c*/ 	.word	0x000000ff
        /*0310*/ 	.word	0x000000f8
        /*0314*/ 	.short	0x0100
        /*0316*/ 	.byte	0x05
	.zero		1


	//   ....[33]....
        /*0318*/ 	.word	0x00000b20
        /*031c*/ 	.word	0x000000ff
        /*0320*/ 	.word	0x00000108
        /*0324*/ 	.short	0x0100
        /*0326*/ 	.byte	0x05
	.zero		1


	//   ....[34]....
        /*0328*/ 	.word	0x00000c50
        /*032c*/ 	.word	0x000000ff
        /*0330*/ 	.word	0x00000110
        /*0334*/ 	.short	0x0100
        /*0336*/ 	.byte	0x07
	.zero		1


	//   ....[35]....
        /*0338*/ 	.word	0x00000c60
        /*033c*/ 	.word	0x000000ff
        /*0340*/ 	.word	0x00000130
        /*0344*/ 	.short	0x0100
        /*0346*/ 	.byte	0x07
	.zero		1


	//   ....[36]....
        /*0348*/ 	.word	0x00000c70
        /*034c*/ 	.word	0x000000ff
        /*0350*/ 	.word	0x00000118
        /*0354*/ 	.short	0x0100
        /*0356*/ 	.byte	0x07
	.zero		1


	//   ....[37]....
        /*0358*/ 	.word	0x00000c80
        /*035c*/ 	.word	0x000000ff
        /*0360*/ 	.word	0x00000138
        /*0364*/ 	.short	0x0100
        /*0366*/ 	.byte	0x07
	.zero		1


	//   ....[38]....
        /*0368*/ 	.word	0x00000c90
        /*036c*/ 	.word	0x000000ff
        /*0370*/ 	.word	0x00000120
        /*0374*/ 	.short	0x0100
        /*0376*/ 	.byte	0x07
	.zero		1


	//   ....[39]....
        /*0378*/ 	.word	0x00000ca0
        /*037c*/ 	.word	0x000000ff
        /*0380*/ 	.word	0x00000140
        /*0384*/ 	.short	0x0100
        /*0386*/ 	.byte	0x07
	.zero		1


	//   ....[40]....
        /*0388*/ 	.word	0x00000cb0
        /*038c*/ 	.word	0x000000ff
        /*0390*/ 	.word	0x00000128
        /*0394*/ 	.short	0x0100
        /*0396*/ 	.byte	0x07
	.zero		1


	//   ....[41]....
        /*0398*/ 	.word	0x00000cc0
        /*039c*/ 	.word	0x000000ff
        /*03a0*/ 	.word	0x00000148
        /*03a4*/ 	.short	0x0100
        /*03a6*/ 	.byte	0x07
	.zero		1


	//   ....[42]....
        /*03a8*/ 	.word	0x00000db0
        /*03ac*/ 	.word	0x000000ff
        /*03b0*/ 	.word	0x00000150
        /*03b4*/ 	.short	0x0100
        /*03b6*/ 	.byte	0x05
	.zero		1


	//   ....[43]....
        /*03b8*/ 	.word	0x00000dc0
        /*03bc*/ 	.word	0x000000ff
        /*03c0*/ 	.word	0x00000160
        /*03c4*/ 	.short	0x0100
        /*03c6*/ 	.byte	0x05
	.zero		1


	//   ....[44]....
        /*03c8*/ 	.word	0x00000dd0
        /*03cc*/ 	.word	0x000000ff
        /*03d0*/ 	.word	0x00000158
        /*03d4*/ 	.short	0x0100
        /*03d6*/ 	.byte	0x05
	.zero		1


	//   ....[45]....
        /*03d8*/ 	.word	0x00000de0
        /*03dc*/ 	.word	0x000000ff
        /*03e0*/ 	.word	0x00000168
        /*03e4*/ 	.short	0x0100
        /*03e6*/ 	.byte	0x05
	.zero		1


	//   ....[46]....
        /*03e8*/ 	.word	0x000016b0
        /*03ec*/ 	.word	0x00000002
        /*03f0*/ 	.word	0x00000160
        /*03f4*/ 	.short	0x010a
        /*03f6*/ 	.byte	0xff
	.zero		1


	//   ....[47]....
        /*03f8*/ 	.word	0x000016e0
        /*03fc*/ 	.word	0x00000002
        /*0400*/ 	.word	0x00000150
        /*0404*/ 	.short	0x0101
        /*0406*/ 	.byte	0xff
	.zero		1


	//   ....[48]....
        /*0408*/ 	.word	0x000017b0
        /*040c*/ 	.word	0x000000ff
        /*0410*/ 	.word	0x00000050
        /*0414*/ 	.short	0x010a
        /*0416*/ 	.byte	0x08
	.zero		1


	//   ....[49]....
        /*0418*/ 	.word	0x00001860
        /*041c*/ 	.word	0x000000ff
        /*0420*/ 	.word	0x00000050
        /*0424*/ 	.short	0x010a
        /*0426*/ 	.byte	0x21
	.zero		1


	//   ....[50]....
        /*0428*/ 	.word	0x000019b0
        /*042c*/ 	.word	0x000000ff
        /*0430*/ 	.word	0x00000050
        /*0434*/ 	.short	0x010a
        /*0436*/ 	.byte	0x08
	.zero		1


	//   ....[51]....
        /*0438*/ 	.word	0x00001b10
        /*043c*/ 	.word	0x000000ff
        /*0440*/ 	.word	0x000000e8
        /*0444*/ 	.short	0x0101
        /*0446*/ 	.byte	0x04
	.zero		1


	//   ....[52]....
        /*0448*/ 	.word	0x00001b30
        /*044c*/ 	.word	0x000000ff
        /*0450*/ 	.word	0x00000050
        /*0454*/ 	.short	0x010a
        /*0456*/ 	.byte	0x08
	.zero		1


	//   ....[53]....
        /*0458*/ 	.word	0x00001bc0
        /*045c*/ 	.word	0x000000ff
        /*0460*/ 	.word	0x00000050
        /*0464*/ 	.short	0x010a
        /*0466*/ 	.byte	0x19
	.zero		1


	//   ....[54]....
        /*0468*/ 	.word	0x00001d10
        /*046c*/ 	.word	0x000000ff
        /*0470*/ 	.word	0x00000050
        /*0474*/ 	.short	0x010a
        /*0476*/ 	.byte	0x08
	.zero		1


	//   ....[55]....
        /*0478*/ 	.word	0x00001ea0
        /*047c*/ 	.word	0x00000002
        /*0480*/ 	.word	0x000000f0
        /*0484*/ 	.short	0x010a
        /*0486*/ 	.byte	0xff
	.zero		1


	//   ....[56]....
        /*0488*/ 	.word	0x00001f60
        /*048c*/ 	.word	0x00000002
        /*0490*/ 	.word	0x00000000
        /*0494*/ 	.short	0x0101
        /*0496*/ 	.byte	0xff
	.zero		1


	//   ....[57]....
        /*0498*/ 	.word	0x000024c0
        /*049c*/ 	.word	0x000000ff
        /*04a0*/ 	.word	0x00000000
        /*04a4*/ 	.short	0x010a
        /*04a6*/ 	.byte	0x05
	.zero		1


	//   ....[58]....
        /*04a8*/ 	.word	0x00002550
        /*04ac*/ 	.word	0x000000ff
        /*04b0*/ 	.word	0x00000000
        /*04b4*/ 	.short	0x010a
        /*04b6*/ 	.byte	0x05
	.zero		1


	//   ....[59]....
        /*04b8*/ 	.word	0x000025e0
        /*04bc*/ 	.word	0x000000ff
        /*04c0*/ 	.word	0x00000000
        /*04c4*/ 	.short	0x010a
        /*04c6*/ 	.byte	0x05
	.zero		1


	//   ....[60]....
        /*04c8*/ 	.word	0x00002670
        /*04cc*/ 	.word	0x000000ff
        /*04d0*/ 	.word	0x00000000
        /*04d4*/ 	.short	0x010a
        /*04d6*/ 	.byte	0x05
	.zero		1


	//   ....[61]....
        /*04d8*/ 	.word	0x00002700
        /*04dc*/ 	.word	0x000000ff
        /*04e0*/ 	.word	0x00000000
        /*04e4*/ 	.short	0x010a
        /*04e6*/ 	.byte	0x05
	.zero		1


	//   ....[62]....
        /*04e8*/ 	.word	0x00002790
        /*04ec*/ 	.word	0x000000ff
        /*04f0*/ 	.word	0x00000000
        /*04f4*/ 	.short	0x010a
        /*04f6*/ 	.byte	0x05
	.zero		1


	//   ....[63]....
        /*04f8*/ 	.word	0x00002820
        /*04fc*/ 	.word	0x000000ff
        /*0500*/ 	.word	0x00000000
        /*0504*/ 	.short	0x010a
        /*0506*/ 	.byte	0x05
	.zero		1


	//   ....[64]....
        /*0508*/ 	.word	0x000028b0
        /*050c*/ 	.word	0x000000ff
        /*0510*/ 	.word	0x00000000
        /*0514*/ 	.short	0x010a
        /*0516*/ 	.byte	0x05
	.zero		1


	//   ....[65]....
        /*0518*/ 	.word	0x00002940
        /*051c*/ 	.word	0x000000ff
        /*0520*/ 	.word	0x00000000
        /*0524*/ 	.short	0x010a
        /*0526*/ 	.byte	0x05
	.zero		1


	//   ....[66]....
        /*0528*/ 	.word	0x000029e0
        /*052c*/ 	.word	0x00000000
        /*0530*/ 	.word	0x00000000
        /*0534*/ 	.short	0x010a
        /*0536*/ 	.byte	0xff
	.zero		1


	//   ....[67]....
        /*0538*/ 	.word	0x00002b00
        /*053c*/ 	.word	0x00000000
        /*0540*/ 	.word	0x00000150
        /*0544*/ 	.short	0x010a
        /*0546*/ 	.byte	0xff
	.zero		1


	//   ....[68]....
        /*0548*/ 	.word	0x00002b70
        /*054c*/ 	.word	0x00000000
        /*0550*/ 	.word	0x00000000
        /*0554*/ 	.short	0x0101
        /*0556*/ 	.byte	0xff
	.zero		1


	//   ....[69]....
        /*0558*/ 	.word	0x00002b90
        /*055c*/ 	.word	0x000000ff
        /*0560*/ 	.word	0x00000100
        /*0564*/ 	.short	0x010a
        /*0566*/ 	.byte	0x05
	.zero		1


	//   ....[70]....
        /*0568*/ 	.word	0x00002cb0
        /*056c*/ 	.word	0x00000000
        /*0570*/ 	.word	0x000000f0
        /*0574*/ 	.short	0x010a
        /*0576*/ 	.byte	0xff
	.zero		1


	//   ....[71]....
        /*0578*/ 	.word	0x00002db0
        /*057c*/ 	.word	0x00000000
        /*0580*/ 	.word	0x00000000
        /*0584*/ 	.short	0x0101
        /*0586*/ 	.byte	0xff
	.zero		1


	//   ....[72]....
        /*0588*/ 	.word	0x00002e40
        /*058c*/ 	.word	0x000000ff
        /*0590*/ 	.word	0x00000100
        /*0594*/ 	.short	0x0106
        /*0596*/ 	.byte	0x05
	.zero		1


	//   ....[73]....
        /*0598*/ 	.word	0x00002e60
        /*059c*/ 	.word	0x000000ff
        /*05a0*/ 	.word	0x00000100
        /*05a4*/ 	.short	0x010a
        /*05a6*/ 	.byte	0x05
	.zero		1


	//   ....[74]....
        /*05a8*/ 	.word	0x00002ef0
        /*05ac*/ 	.word	0x000000ff
        /*05b0*/ 	.word	0x00000100
        /*05b4*/ 	.short	0x0106
        /*05b6*/ 	.byte	0x04
	.zero		1


	//   ....[75]....
        /*05b8*/ 	.word	0x00002f30
        /*05bc*/ 	.word	0x00000000
        /*05c0*/ 	.word	0x00000100
        /*05c4*/ 	.short	0x010a
        /*05c6*/ 	.byte	0xff
	.zero		1


	//   ....[76]....
        /*05c8*/ 	.word	0x00003430
        /*05cc*/ 	.word	0x00000000
        /*05d0*/ 	.word	0x000000f0
        /*05d4*/ 	.short	0x010a
        /*05d6*/ 	.byte	0xff
	.zero		1


	//   ....[77]....
        /*05d8*/ 	.word	0x00003530
        /*05dc*/ 	.word	0x00000003
        /*05e0*/ 	.word	0x00000000
        /*05e4*/ 	.short	0x0101
        /*05e6*/ 	.byte	0xff
	.zero		1


	//   ....[78]....
        /*05e8*/ 	.word	0x00003540
        /*05ec*/ 	.word	0x000000ff
        /*05f0*/ 	.word	0x00000000
        /*05f4*/ 	.short	0x010a
        /*05f6*/ 	.byte	0x04
	.zero		1


	//   ....[79]....
        /*05f8*/ 	.word	0x000035c0
        /*05fc*/ 	.word	0x000000ff
        /*0600*/ 	.word	0x00000130
        /*0604*/ 	.short	0x010a
        /*0606*/ 	.byte	0x08
	.zero		1


	//   ....[80]....
        /*0608*/ 	.word	0x000036a0
        /*060c*/ 	.word	0x000000ff
        /*0610*/ 	.word	0x00000000
        /*0614*/ 	.short	0x010a
        /*0616*/ 	.byte	0x07
	.zero		1


	//   ....[81]....
        /*0618*/ 	.word	0x000037e0
        /*061c*/ 	.word	0x000000ff
        /*0620*/ 	.word	0x00000000
        /*0624*/ 	.short	0x010a
        /*0626*/ 	.byte	0x04
	.zero		1


	//   ....[82]....
        /*0628*/ 	.word	0x000039d0
        /*062c*/ 	.word	0x000000ff
        /*0630*/ 	.word	0x00000000
        /*0634*/ 	.short	0x010a
        /*0636*/ 	.byte	0x05
	.zero		1


	//   ....[83]....
        /*0638*/ 	.word	0x00003a60
        /*063c*/ 	.word	0x000000ff
        /*0640*/ 	.word	0x00000000
        /*0644*/ 	.short	0x010a
        /*0646*/ 	.byte	0x05
	.zero		1


	//   ....[84]....
        /*0648*/ 	.word	0x00003af0
        /*064c*/ 	.word	0x000000ff
        /*0650*/ 	.word	0x00000000
        /*0654*/ 	.short	0x010a
        /*0656*/ 	.byte	0x05
	.zero		1


	//   ....[85]....
        /*0658*/ 	.word	0x00003b80
        /*065c*/ 	.word	0x000000ff
        /*0660*/ 	.word	0x00000000
        /*0664*/ 	.short	0x010a
        /*0666*/ 	.byte	0x07
	.zero		1


	//   ....[86]....
        /*0668*/ 	.word	0x00004000
        /*066c*/ 	.word	0x00000000
        /*0670*/ 	.word	0x000000f0
        /*0674*/ 	.short	0x010a
        /*0676*/ 	.byte	0xff
	.zero		1


	//   ....[87]....
        /*0678*/ 	.word	0x000040c0
        /*067c*/ 	.word	0x00000000
        /*0680*/ 	.word	0x00000000
        /*0684*/ 	.short	0x0101
        /*0686*/ 	.byte	0xff
	.zero		1


	//   ....[88]....
        /*0688*/ 	.word	0x000043e0
        /*068c*/ 	.word	0x000000ff
        /*0690*/ 	.word	0x000000e8
        /*0694*/ 	.short	0x010a
        /*0696*/ 	.byte	0x07
	.zero		1


	//   ....[89]....
        /*0698*/ 	.word	0x000045d0
        /*069c*/ 	.word	0x000000ff
        /*06a0*/ 	.word	0x000000c0
        /*06a4*/ 	.short	0x010a
        /*06a6*/ 	.byte	0x07
	.zero		1


	//   ....[90]....
        /*06a8*/ 	.word	0x00004740
        /*06ac*/ 	.word	0x000000ff
        /*06b0*/ 	.word	0x000000a0
        /*06b4*/ 	.short	0x010b
        /*06b6*/ 	.byte	0x07
	.zero		1


	//   ....[91]....
        /*06b8*/ 	.word	0x00004750
        /*06bc*/ 	.word	0x000000ff
        /*06c0*/ 	.word	0x00000000
        /*06c4*/ 	.short	0x0101
        /*06c6*/ 	.byte	0x08
	.zero		1


	//   ....[92]....
        /*06c8*/ 	.word	0x00004760
        /*06cc*/ 	.word	0x000000ff
        /*06d0*/ 	.word	0x000000c8
        /*06d4*/ 	.short	0x010a
        /*06d6*/ 	.byte	0x07
	.zero		1


	//   ....[93]....
        /*06d8*/ 	.word	0x000048b0
        /*06dc*/ 	.word	0x000000ff
        /*06e0*/ 	.word	0x000000a8
        /*06e4*/ 	.short	0x010b
        /*06e6*/ 	.byte	0x07
	.zero		1


	//   ....[94]....
        /*06e8*/ 	.word	0x000048c0
        /*06ec*/ 	.word	0x000000ff
        /*06f0*/ 	.word	0x00000000
        /*06f4*/ 	.short	0x0101
        /*06f6*/ 	.byte	0x08
	.zero		1


	//   ....[95]....
        /*06f8*/ 	.word	0x000048d0
        /*06fc*/ 	.word	0x000000ff
        /*0700*/ 	.word	0x000000d0
        /*0704*/ 	.short	0x010a
        /*0706*/ 	.byte	0x07
	.zero		1


	//   ....[96]....
        /*0708*/ 	.word	0x00004a50
        /*070c*/ 	.word	0x000000ff
        /*0710*/ 	.word	0x000000b0
        /*0714*/ 	.short	0x010b
        /*0716*/ 	.byte	0x07
	.zero		1


	//   ....[97]....
        /*0718*/ 	.word	0x00004a90
        /*071c*/ 	.word	0x000000ff
        /*0720*/ 	.word	0x00000000
        /*0724*/ 	.short	0x0101
        /*0726*/ 	.byte	0x08
	.zero		1


	//   ....[98]....
        /*0728*/ 	.word	0x00004ad0
        /*072c*/ 	.word	0x000000ff
        /*0730*/ 	.word	0x000000d8
        /*0734*/ 	.short	0x010a
        /*0736*/ 	.byte	0x07
	.zero		1


	//   ....[99]....
        /*0738*/ 	.word	0x00004d10
        /*073c*/ 	.word	0x000000ff
        /*0740*/ 	.word	0x000000b8
        /*0744*/ 	.short	0x010b
        /*0746*/ 	.byte	0x07
	.zero		1


	//   ....[100]....
        /*0748*/ 	.word	0x00004d30
        /*074c*/ 	.word	0x000000ff
        /*0750*/ 	.word	0x00000000
        /*0754*/ 	.short	0x0101
        /*0756*/ 	.byte	0x0d
	.zero		1


	//   ....[101]....
        /*0758*/ 	.word	0x00004d60
        /*075c*/ 	.word	0x000000ff
        /*0760*/ 	.word	0x000000c0
        /*0764*/ 	.short	0x010a
        /*0766*/ 	.byte	0x07
	.zero		1


	//   ....[102]....
        /*0768*/ 	.word	0x00004d80
        /*076c*/ 	.word	0x000000ff
        /*0770*/ 	.word	0x000000c8
        /*0774*/ 	.short	0x010a
        /*0776*/ 	.byte	0x07
	.zero		1


	//   ....[103]....
        /*0778*/ 	.word	0x00004da0
        /*077c*/ 	.word	0x000000ff
        /*0780*/ 	.word	0x000000d0
        /*0784*/ 	.short	0x010a
        /*0786*/ 	.byte	0x07
	.zero		1


	//   ....[104]....
        /*0788*/ 	.word	0x00004de0
        /*078c*/ 	.word	0x00000000
        /*0790*/ 	.word	0x000000d8
        /*0794*/ 	.short	0x010a
        /*0796*/ 	.byte	0xff
	.zero		1


	//   ....[105]....
        /*0798*/ 	.word	0x00005120
        /*079c*/ 	.word	0x00000000
        /*07a0*/ 	.word	0x000000f0
        /*07a4*/ 	.short	0x010a
        /*07a6*/ 	.byte	0xff
	.zero		1


	//   ....[106]....
        /*07a8*/ 	.word	0x00005230
        /*07ac*/ 	.word	0x00000000
        /*07b0*/ 	.word	0x00000000
        /*07b4*/ 	.short	0x0101
        /*07b6*/ 	.byte	0xff
	.zero		1


	//   ....[107]....
        /*07b8*/ 	.word	0x00005c50
        /*07bc*/ 	.word	0x00000002
        /*07c0*/ 	.word	0x000000a0
        /*07c4*/ 	.short	0x010a
        /*07c6*/ 	.byte	0xff
	.zero		1


	//   ....[108]....
        /*07c8*/ 	.word	0x00005c90
        /*07cc*/ 	.word	0x00000071
        /*07d0*/ 	.word	0x00000110
        /*07d4*/ 	.short	0x010a
        /*07d6*/ 	.byte	0xff
	.zero		1


	//   ....[109]....
        /*07d8*/ 	.word	0x00005dd0
        /*07dc*/ 	.word	0x00000002
        /*07e0*/ 	.word	0x000000a0
        /*07e4*/ 	.short	0x010a
        /*07e6*/ 	.byte	0xff
	.zero		1


	//   ....[110]....
        /*07e8*/ 	.word	0x00005ef0
        /*07ec*/ 	.word	0x00000000
        /*07f0*/ 	.word	0x00000000
        /*07f4*/ 	.short	0x0101
        /*07f6*/ 	.byte	0xff
	.zero		1


	//   ....[111]....
        /*07f8*/ 	.word	0x00005f70
        /*07fc*/ 	.word	0x00000071
        /*0800*/ 	.word	0x00000110
        /*0804*/ 	.short	0x010a
        /*0806*/ 	.byte	0xff
	.zero		1


	//   ....[112]....
        /*0808*/ 	.word	0x00006ac0
        /*080c*/ 	.word	0x00000000
        /*0810*/ 	.word	0x000000a0
        /*0814*/ 	.short	0x010a
        /*0816*/ 	.byte	0xff
	.zero		1


	//   ....[113]....
        /*0818*/ 	.word	0x00006b80
        /*081c*/ 	.word	0x00000000
        /*0820*/ 	.word	0x000000a0
        /*0824*/ 	.short	0x010a
        /*0826*/ 	.byte	0xff
	.zero		1


	//   ....[114]....
        /*0828*/ 	.word	0x00006cb0
        /*082c*/ 	.word	0x00000000
        /*0830*/ 	.word	0x00000000
        /*0834*/ 	.short	0x0101
        /*0836*/ 	.byte	0xff
	.zero		1


	//   ....[115]....
        /*0838*/ 	.word	0x00007820
        /*083c*/ 	.word	0x00000000
        /*0840*/ 	.word	0x000000a0
        /*0844*/ 	.short	0x010a
        /*0846*/ 	.byte	0xff
	.zero		1


	//   ....[116]....
        /*0848*/ 	.word	0x000078e0
        /*084c*/ 	.word	0x00000000
        /*0850*/ 	.word	0x000000a0
        /*0854*/ 	.short	0x010a
        /*0856*/ 	.byte	0xff
	.zero		1


	//   ....[117]....
        /*0858*/ 	.word	0x00007a10
        /*085c*/ 	.word	0x00000000
        /*0860*/ 	.word	0x00000000
        /*0864*/ 	.short	0x0101
        /*0866*/ 	.byte	0xff
	.zero		1


	//   ....[118]....
        /*0868*/ 	.word	0x000085b0
        /*086c*/ 	.word	0x00000000
        /*0870*/ 	.word	0x000000a0
        /*0874*/ 	.short	0x010a
        /*0876*/ 	.byte	0xff
	.zero		1


	//   ....[119]....
        /*0878*/ 	.word	0x00008670
        /*087c*/ 	.word	0x00000000
        /*0880*/ 	.word	0x000000a0
        /*0884*/ 	.short	0x010a
        /*0886*/ 	.byte	0xff
	.zero		1


	//   ....[120]....
        /*0888*/ 	.word	0x000087a0
        /*088c*/ 	.word	0x00000000
        /*0890*/ 	.word	0x00000000
        /*0894*/ 	.short	0x0101
        /*0896*/ 	.byte	0xff
	.zero		1


	//   ....[121]....
        /*0898*/ 	.word	0x00008be0
        /*089c*/ 	.word	0x000000ff
        /*08a0*/ 	.word	0x00000000
        /*08a4*/ 	.short	0x0101
        /*08a6*/ 	.byte	0x05
	.zero		1


	//   ....[122]....
        /*08a8*/ 	.word	0x00009420
        /*08ac*/ 	.word	0x00000002
        /*08b0*/ 	.word	0x00000160
        /*08b4*/ 	.short	0x010a
        /*08b6*/ 	.byte	0xff
	.zero		1


	//   ....[123]....
        /*08b8*/ 	.word	0x00009480
        /*08bc*/ 	.word	0x00000002
        /*08c0*/ 	.word	0x00000050
        /*08c4*/ 	.short	0x010a
        /*08c6*/ 	.byte	0xff
	.zero		1


	//   ....[124]....
        /*08c8*/ 	.word	0x000094e0
        /*08cc*/ 	.word	0x00000002
        /*08d0*/ 	.word	0x00000050
        /*08d4*/ 	.short	0x010a
        /*08d6*/ 	.byte	0xff
	.zero		1


	//   ....[125]....
        /*08d8*/ 	.word	0x00009530
        /*08dc*/ 	.word	0x00000002
        /*08e0*/ 	.word	0x000000f0
        /*08e4*/ 	.short	0x010a
        /*08e6*/ 	.byte	0xff
	.zero		1


	//   ....[126]....
        /*08e8*/ 	.word	0x00009590
        /*08ec*/ 	.word	0x00000000
        /*08f0*/ 	.word	0x00000000
        /*08f4*/ 	.short	0x010a
        /*08f6*/ 	.byte	0xff
	.zero		1


	//   ....[127]....
        /*08f8*/ 	.word	0x000095f0
        /*08fc*/ 	.word	0x00000000
        /*0900*/ 	.word	0x00000000
        /*0904*/ 	.short	0x010a
        /*0906*/ 	.byte	0xff
	.zero		1


	//   ....[128]....
        /*0908*/ 	.word	0x00009650
        /*090c*/ 	.word	0x00000000
        /*0910*/ 	.word	0x00000000
        /*0914*/ 	.short	0x010a
        /*0916*/ 	.byte	0xff
	.zero		1


	//   ....[129]....
        /*0918*/ 	.word	0x000096b0
        /*091c*/ 	.word	0x00000000
        /*0920*/ 	.word	0x00000000
        /*0924*/ 	.short	0x010a
        /*0926*/ 	.byte	0xff
	.zero		1


	//   ....[130]....
        /*0928*/ 	.word	0x00009710
        /*092c*/ 	.word	0x00000000
        /*0930*/ 	.word	0x00000000
        /*0934*/ 	.short	0x010a
        /*0936*/ 	.byte	0xff
	.zero		1


	//   ....[131]....
        /*0938*/ 	.word	0x00009770
        /*093c*/ 	.word	0x00000000
        /*0940*/ 	.word	0x00000000
        /*0944*/ 	.short	0x010a
        /*0946*/ 	.byte	0xff
	.zero		1


	//   ....[132]....
        /*0948*/ 	.word	0x000097d0
        /*094c*/ 	.word	0x00000000
        /*0950*/ 	.word	0x00000000
        /*0954*/ 	.short	0x010a
        /*0956*/ 	.byte	0xff
	.zero		1


	//   ....[133]....
        /*0958*/ 	.word	0x00009830
        /*095c*/ 	.word	0x00000000
        /*0960*/ 	.word	0x00000000
        /*0964*/ 	.short	0x010a
        /*0966*/ 	.byte	0xff
	.zero		1


	//   ....[134]....
        /*0968*/ 	.word	0x00009890
        /*096c*/ 	.word	0x00000000
        /*0970*/ 	.word	0x00000000
        /*0974*/ 	.short	0x010a
        /*0976*/ 	.byte	0xff
	.zero		1


	//   ....[135]....
        /*0978*/ 	.word	0x000098e0
        /*097c*/ 	.word	0x00000000
        /*0980*/ 	.word	0x00000150
        /*0984*/ 	.short	0x010a
        /*0986*/ 	.byte	0xff
	.zero		1


	//   ....[136]....
        /*0988*/ 	.word	0x00009940
        /*098c*/ 	.word	0x00000000
        /*0990*/ 	.word	0x00000100
        /*0994*/ 	.short	0x010a
        /*0996*/ 	.byte	0xff
	.zero		1


	//   ....[137]....
        /*0998*/ 	.word	0x00009990
        /*099c*/ 	.word	0x00000000
        /*09a0*/ 	.word	0x000000f0
        /*09a4*/ 	.short	0x010a
        /*09a6*/ 	.byte	0xff
	.zero		1


	//   ....[138]....
        /*09a8*/ 	.word	0x000099f0
        /*09ac*/ 	.word	0x00000000
        /*09b0*/ 	.word	0x00000100
        /*09b4*/ 	.short	0x010a
        /*09b6*/ 	.byte	0xff
	.zero		1


	//   ....[139]....
        /*09b8*/ 	.word	0x00009a40
        /*09bc*/ 	.word	0x00000000
        /*09c0*/ 	.word	0x000000f0
        /*09c4*/ 	.short	0x010a
        /*09c6*/ 	.byte	0xff
	.zero		1


	//   ....[140]....
        /*09c8*/ 	.word	0x00009aa0
        /*09cc*/ 	.word	0x00000002
        /*09d0*/ 	.word	0x00000130
        /*09d4*/ 	.short	0x010a
        /*09d6*/ 	.byte	0xff
	.zero		1


	//   ....[141]....
        /*09d8*/ 	.word	0x00009b00
        /*09dc*/ 	.word	0x00000000
        /*09e0*/ 	.word	0x00000000
        /*09e4*/ 	.short	0x010a
        /*09e6*/ 	.byte	0xff
	.zero		1


	//   ....[142]....
        /*09e8*/ 	.word	0x00009b60
        /*09ec*/ 	.word	0x00000000
        /*09f0*/ 	.word	0x00000000
        /*09f4*/ 	.short	0x010a
        /*09f6*/ 	.byte	0xff
	.zero		1


	//   ....[143]....
        /*09f8*/ 	.word	0x00009bc0
        /*09fc*/ 	.word	0x00000000
        /*0a00*/ 	.word	0x00000000
        /*0a04*/ 	.short	0x010a
        /*0a06*/ 	.byte	0xff
	.zero		1


	//   ....[144]....
        /*0a08*/ 	.word	0x00009c20
        /*0a0c*/ 	.word	0x00000000
        /*0a10*/ 	.word	0x00000000
        /*0a14*/ 	.short	0x010a
        /*0a16*/ 	.byte	0xff
	.zero		1


	//   ....[145]....
        /*0a18*/ 	.word	0x00009c80
        /*0a1c*/ 	.word	0x00000000
        /*0a20*/ 	.word	0x00000000
        /*0a24*/ 	.short	0x010a
        /*0a26*/ 	.byte	0xff
	.zero		1


	//   ....[146]....
        /*0a28*/ 	.word	0x00009cd0
        /*0a2c*/ 	.word	0x00000000
        /*0a30*/ 	.word	0x000000f0
        /*0a34*/ 	.short	0x010a
        /*0a36*/ 	.byte	0xff
	.zero		1


	//   ....[147]....
        /*0a38*/ 	.word	0x00009d30
        /*0a3c*/ 	.word	0x00000000
        /*0a40*/ 	.word	0x000000e8
        /*0a44*/ 	.short	0x010a
        /*0a46*/ 	.byte	0xff
	.zero		1


	//   ....[148]....
        /*0a48*/ 	.word	0x00009d90
        /*0a4c*/ 	.word	0x00000000
        /*0a50*/ 	.word	0x000000c0
        /*0a54*/ 	.short	0x010a
        /*0a56*/ 	.byte	0xff
	.zero		1


	//   ....[149]....
        /*0a58*/ 	.word	0x00009df0
        /*0a5c*/ 	.word	0x00000000
        /*0a60*/ 	.word	0x000000c8
        /*0a64*/ 	.short	0x010a
        /*0a66*/ 	.byte	0xff
	.zero		1


	//   ....[150]....
        /*0a68*/ 	.word	0x00009e50
        /*0a6c*/ 	.word	0x00000000
        /*0a70*/ 	.word	0x000000d0
        /*0a74*/ 	.short	0x010a
        /*0a76*/ 	.byte	0xff
	.zero		1


	//   ....[151]....
        /*0a78*/ 	.word	0x00009eb0
        /*0a7c*/ 	.word	0x00000000
        /*0a80*/ 	.word	0x000000d8
        /*0a84*/ 	.short	0x010a
        /*0a86*/ 	.byte	0xff
	.zero		1


	//   ....[152]....
        /*0a88*/ 	.word	0x00009f10
        /*0a8c*/ 	.word	0x00000000
        /*0a90*/ 	.word	0x000000c0
        /*0a94*/ 	.short	0x010a
        /*0a96*/ 	.byte	0xff
	.zero		1


	//   ....[153]....
        /*0a98*/ 	.word	0x00009f70
        /*0a9c*/ 	.word	0x00000000
        /*0aa0*/ 	.word	0x000000c8
        /*0aa4*/ 	.short	0x010a
        /*0aa6*/ 	.byte	0xff
	.zero		1


	//   ....[154]....
        /*0aa8*/ 	.word	0x00009fd0
        /*0aac*/ 	.word	0x00000000
        /*0ab0*/ 	.word	0x000000d0
        /*0ab4*/ 	.short	0x010a
        /*0ab6*/ 	.byte	0xff
	.zero		1


	//   ....[155]....
        /*0ab8*/ 	.word	0x0000a020
        /*0abc*/ 	.word	0x00000000
        /*0ac0*/ 	.word	0x000000f0
        /*0ac4*/ 	.short	0x010a
        /*0ac6*/ 	.byte	0xff
	.zero		1


	//   ....[156]....
        /*0ac8*/ 	.word	0x0000a070
        /*0acc*/ 	.word	0x00000002
        /*0ad0*/ 	.word	0x000000a0
        /*0ad4*/ 	.short	0x010a
        /*0ad6*/ 	.byte	0xff
	.zero		1


	//   ....[157]....
        /*0ad8*/ 	.word	0x0000a0c0
        /*0adc*/ 	.word	0x00000071
        /*0ae0*/ 	.word	0x00000110
        /*0ae4*/ 	.short	0x010a
        /*0ae6*/ 	.byte	0xff
	.zero		1


	//   ....[158]....
        /*0ae8*/ 	.word	0x0000a110
        /*0aec*/ 	.word	0x00000000
        /*0af0*/ 	.word	0x000000a0
        /*0af4*/ 	.short	0x010a
        /*0af6*/ 	.byte	0xff
	.zero		1


	//   ....[159]....
        /*0af8*/ 	.word	0x0000a160
        /*0afc*/ 	.word	0x00000000
        /*0b00*/ 	.word	0x000000a0
        /*0b04*/ 	.short	0x010a
        /*0b06*/ 	.byte	0xff
	.zero		1


	//   ....[160]....
        /*0b08*/ 	.word	0x0000a1b0
        /*0b0c*/ 	.word	0x00000000
        /*0b10*/ 	.word	0x000000a0
        /*0b14*/ 	.short	0x010a
        /*0b16*/ 	.byte	0xff
	.zero		1


	//----- nvinfo : EIATTR_NUM_MBARRIERS
	.align		4
.L_48:
        /*0b18*/ 	.byte	0x03, 0x38
        /*0b1a*/ 	.short	0x002e


	//----- nvinfo : EIATTR_EXIT_INSTR_OFFSETS
	.align		4
        /*0b1c*/ 	.byte	0x04, 0x1c
        /*0b1e*/ 	.short	(.L_50 - .L_49)


	//   ....[0]....
.L_49:
        /*0b20*/ 	.word	0x00002a10


	//   ....[1]....
        /*0b24*/ 	.word	0x00002f00


	//   ....[2]....
        /*0b28*/ 	.word	0x00002f60


	//   ....[3]....
        /*0b2c*/ 	.word	0x00003de0


	//   ....[4]....
        /*0b30*/ 	.word	0x00004e10


	//   ....[5]....
        /*0b34*/ 	.word	0x00004e50


	//   ....[6]....
        /*0b38*/ 	.word	0x00009410


	//----- nvinfo : EIATTR_MAX_THREADS
	.align		4
.L_50:
        /*0b3c*/ 	.byte	0x04, 0x05
        /*0b3e*/ 	.short	(.L_52 - .L_51)
.L_51:
        /*0b40*/ 	.word	0x00000100
        /*0b44*/ 	.word	0x00000001
        /*0b48*/ 	.word	0x00000001


	//----- nvinfo : EIATTR_CRS_STACK_SIZE
	.align		4
.L_52:
        /*0b4c*/ 	.byte	0x04, 0x1e
        /*0b4e*/ 	.short	(.L_54 - .L_53)
.L_53:
        /*0b50*/ 	.word	0x00000000


	//----- nvinfo : EIATTR_CBANK_PARAM_SIZE
	.align		4
.L_54:
        /*0b54*/ 	.byte	0x03, 0x19
        /*0b56*/ 	.short	0x0800


	//----- nvinfo : EIATTR_PARAM_CBANK
	.align		4
        /*0b58*/ 	.byte	0x04, 0x0a
        /*0b5a*/ 	.short	(.L_56 - .L_55)
	.align		4
.L_55:
        /*0b5c*/ 	.word	index@(.nv.constant0._ZN7cutlass13device_kernelINS_4gemm6kernel13GemmUniversalIN4cute5tupleIJiiiiEEENS1_10collective13CollectiveMmaINS1_35MainloopSm100TmaUmmaWarpSpecializedILi10ELi2ELi4ENS5_IJNS4_1CILi1EEESB_SB_EEEEENS5_IJNSA_ILi64EEENSA_ILi256EEESE_EEENS_12float_e5m2_tENS5_IJlSB_lEEENS_12float_e4m3_tENS5_IJSB_llEEENS4_8TiledMMAINS4_8MMA_AtomIJNS4_10MMA_TraitsINS4_19SM100_MMA_F8F6F4_SSEJSH_SJ_fSE_SF_NS4_17integral_constantINS4_4UMMA5MajorELSR_0EEENSP_ISR_LSR_1EEENSP_INSQ_7ScaleInELSU_0EEESV_EEEEEENS4_6LayoutISC_NS5_IJNSA_ILi0EEESZ_SZ_EEEEENS5_IJNS4_10UnderscoreES12_S12_EEEEENS4_13SM90_TMA_LOADENS4_14ComposedLayoutINS4_7SwizzleILi2ELi4ELi3EEENS4_18smem_ptr_flag_bitsILi8EEENSY_INS5_IJNSA_ILi8EEESE_EEENS5_IJSE_SB_EEEEEEEvNS4_8identityES15_NS16_INS17_ILi3ELi4ELi3EEES1A_NSY_INS5_IJNSA_ILi128EEES1B_EEENS5_IJSB_S1I_EEEEEEEvS1G_EENS_8epilogue10collective18CollectiveEpilogueINS1O_23Sm100TmaWarpSpecializedILi4ELi2ELi32ELb0ELb0EEEJSG_NS5_IJNSY_ISE_SB_EES1T_EEESH_SI_SH_SI_NS1O_6fusion15FusionCallbacksIS1S_NS1V_17LinearCombinationISH_fSH_fLNS_15FloatRoundStyleE2EEESG_S1U_JEEENS4_5SM1004TMEM4LOAD26SM100_TMEM_LOAD_16dp32b32xES15_S1F_NS4_39AutoVectorizingCopyWithAssumedAlignmentILi128EEENS4_14SM90_TMA_STOREES1F_S26_S26_EEEvvEEEEvNT_6ParamsE)
        /*0b60*/ 	.short	0x0380
        /*0b62*/ 	.short	0x0800


	//----- nvinfo : EIATTR_SW_WAR
	.align		4
.L_56:
        /*0b64*/ 	.byte	0x04, 0x36
        /*0b66*/ 	.short	(.L_58 - .L_57)
.L_57:
        /*0b68*/ 	.word	0x00000008
.L_58:


//--------------------- .nv.callgraph             --------------------------
	.section	.nv.callgraph,"",@"SHT_CUDA_CALLGRAPH"
	.align	4
	.sectionentsize	8
	.align		4
        /*0000*/ 	.word	0x00000000
	.align		4
        /*0004*/ 	.word	0xffffffff
	.align		4
        /*0008*/ 	.word	index@(_ZN7cutlass13device_kernelINS_4gemm6kernel13GemmUniversalIN4cute5tupleIJiiiiEEENS1_10collective13CollectiveMmaINS1_35MainloopSm100TmaUmmaWarpSpecializedILi10ELi2ELi4ENS5_IJNS4_1CILi1EEESB_SB_EEEEENS5_IJNSA_ILi64EEENSA_ILi256EEESE_EEENS_12float_e5m2_tENS5_IJlSB_lEEENS_12float_e4m3_tENS5_IJSB_llEEENS4_8TiledMMAINS4_8MMA_AtomIJNS4_10MMA_TraitsINS4_19SM100_MMA_F8F6F4_SSEJSH_SJ_fSE_SF_NS4_17integral_constantINS4_4UMMA5MajorELSR_0EEENSP_ISR_LSR_1EEENSP_INSQ_7ScaleInELSU_0EEESV_EEEEEENS4_6LayoutISC_NS5_IJNSA_ILi0EEESZ_SZ_EEEEENS5_IJNS4_10UnderscoreES12_S12_EEEEENS4_13SM90_TMA_LOADENS4_14ComposedLayoutINS4_7SwizzleILi2ELi4ELi3EEENS4_18smem_ptr_flag_bitsILi8EEENSY_INS5_IJNSA_ILi8EEESE_EEENS5_IJSE_SB_EEEEEEEvNS4_8identityES15_NS16_INS17_ILi3ELi4ELi3EEES1A_NSY_INS5_IJNSA_ILi128EEES1B_EEENS5_IJSB_S1I_EEEEEEEvS1G_EENS_8epilogue10collective18CollectiveEpilogueINS1O_23Sm100TmaWarpSpecializedILi4ELi2ELi32ELb0ELb0EEEJSG_NS5_IJNSY_ISE_SB_EES1T_EEESH_SI_SH_SI_NS1O_6fusion15FusionCallbacksIS1S_NS1V_17LinearCombinationISH_fSH_fLNS_15FloatRoundStyleE2EEESG_S1U_JEEENS4_5SM1004TMEM4LOAD26SM100_TMEM_LOAD_16dp32b32xES15_S1F_NS4_39AutoVectorizingCopyWithAssumedAlignmentILi128EEENS4_14SM90_TMA_STOREES1F_S26_S26_EEEvvEEEEvNT_6ParamsE)
	.align		4
        /*000c*/ 	.word	index@(__assertfail)
	.align		4
        /*0010*/ 	.word	0x00000000
	.align		4
        /*0014*/ 	.word	0xfffffffe
	.align		4
        /*0018*/ 	.word	0x00000000
	.align		4
        /*001c*/ 	.word	0xfffffffd
	.align		4
        /*0020*/ 	.word	0x00000000
	.align		4
        /*0024*/ 	.word	0xfffffffc


//--------------------- .nv.constant4             --------------------------
	.section	.nv.constant4,"a",@progbits
	.align	8
	.align		8
.nv.constant4:
        /*0000*/ 	.dword	__assertfail
	.align		8
        /*0008*/ 	.dword	__unnamed_1
	.align		8
        /*0010*/ 	.dword	__unnamed_2
	.align		8
        /*0018*/ 	.dword	__unnamed_3
	.align		8
        /*0020*/ 	.dword	_ZN40_INTERNAL_b03567ba_4_k_cu_59f4d297_280844cuda3std3__45__cpo5beginE
	.align		8
        /*0028*/ 	.dword	_ZN40_INTERNAL_b03567ba_4_k_cu_59f4d297_280844cuda3std3__45__cpo3endE
	.align		8
        /*0030*/ 	.dword	_ZN40_INTERNAL_b03567ba_4_k_cu_59f4d297_280844cuda3std3__45__cpo6cbeginE
	.align		8
        /*0038*/ 	.dword	_ZN40_INTERNAL_b03567ba_4_k_cu_59f4d297_280844cuda3std3__45__cpo4cendE
	.align		8
        /*0040*/ 	.dword	_ZN40_INTERNAL_b03567ba_4_k_cu_59f4d297_280844cuda3std3__442_GLOBAL__N__b03567ba_4_k_cu_59f4d297_280846ignoreE
	.align		8
        /*0048*/ 	.dword	_ZN40_INTERNAL_b03567ba_4_k_cu_59f4d297_280844cuda3std3__419piecewise_constructE
	.align		8
        /*0050*/ 	.dword	_ZN40_INTERNAL_b03567ba_4_k_cu_59f4d297_280844cuda3std3__48in_placeE
	.align		8
        /*0058*/ 	.dword	_ZN40_INTERNAL_b03567ba_4_k_cu_59f4d297_280844cuda3std6ranges3__45__cpo4swapE
	.align		8
        /*0060*/ 	.dword	_ZN40_INTERNAL_b03567ba_4_k_cu_59f4d297_280844cuda3std6ranges3__45__cpo9iter_moveE
	.align		8
        /*0068*/ 	.dword	_ZN40_INTERNAL_b03567ba_4_k_cu_59f4d297_280844cute7productE
	.align		8
        /*0070*/ 	.dword	_ZN40_INTERNAL_b03567ba_4_k_cu_59f4d297_280844cute1_E
	.align		8
        /*0078*/ 	.dword	$str$25
	.align		8
        /*0080*/ 	.dword	$str$26
	.align		8
        /*0088*/ 	.dword	$str$27
	.align		8
        /*0090*/ 	.dword	$str$28


//--------------------- .text._ZN7cutlass13device_kernelINS_4gemm6kernel13GemmUniversalIN4cute5tupleIJiiiiEEENS1_10collective13CollectiveMmaINS1_35MainloopSm100TmaUmmaWarpSpecializedILi10ELi2ELi4ENS5_IJNS4_1CILi1EEESB_SB_EEEEENS5_IJNSA_ILi64EEENSA_ILi256EEESE_EEENS_12float_e5m2_tENS5_IJlSB_lEEENS_12float_e4m3_tENS5_IJSB_llEEENS4_8TiledMMAINS4_8MMA_AtomIJNS4_10MMA_TraitsINS4_19SM100_MMA_F8F6F4_SSEJSH_SJ_fSE_SF_NS4_17integral_constantINS4_4UMMA5MajorELSR_0EEENSP_ISR_LSR_1EEENSP_INSQ_7ScaleInELSU_0EEESV_EEEEEENS4_6LayoutISC_NS5_IJNSA_ILi0EEESZ_SZ_EEEEENS5_IJNS4_10UnderscoreES12_S12_EEEEENS4_13SM90_TMA_LOADENS4_14ComposedLayoutINS4_7SwizzleILi2ELi4ELi3EEENS4_18smem_ptr_flag_bitsILi8EEENSY_INS5_IJNSA_ILi8EEESE_EEENS5_IJSE_SB_EEEEEEEvNS4_8identityES15_NS16_INS17_ILi3ELi4ELi3EEES1A_NSY_INS5_IJNSA_ILi128EEES1B_EEENS5_IJSB_S1I_EEEEEEEvS1G_EENS_8epilogue10collective18CollectiveEpilogueINS1O_23Sm100TmaWarpSpecializedILi4ELi2ELi32ELb0ELb0EEEJSG_NS5_IJNSY_ISE_SB_EES1T_EEESH_SI_SH_SI_NS1O_6fusion15FusionCallbacksIS1S_NS1V_17LinearCombinationISH_fSH_fLNS_15FloatRoundStyleE2EEESG_S1U_JEEENS4_5SM1004TMEM4LOAD26SM100_TMEM_LOAD_16dp32b32xES15_S1F_NS4_39AutoVectorizingCopyWithAssumedAlignmentILi128EEENS4_14SM90_TMA_STOREES1F_S26_S26_EEEvvEEEEvNT_6ParamsE --------------------------
	.section	.text._ZN7cutlass13device_kernelINS_4gemm6kernel13GemmUniversalIN4cute5tupleIJiiiiEEENS1_10collective13CollectiveMmaINS1_35MainloopSm100TmaUmmaWarpSpecializedILi10ELi2ELi4ENS5_IJNS4_1CILi1EEESB_SB_EEEEENS5_IJNSA_ILi64EEENSA_ILi256EEESE_EEENS_12float_e5m2_tENS5_IJlSB_lEEENS_12float_e4m3_tENS5_IJSB_llEEENS4_8TiledMMAINS4_8MMA_AtomIJNS4_10MMA_TraitsINS4_19SM100_MMA_F8F6F4_SSEJSH_SJ_fSE_SF_NS4_17integral_constantINS4_4UMMA5MajorELSR_0EEENSP_ISR_LSR_1EEENSP_INSQ_7ScaleInELSU_0EEESV_EEEEEENS4_6LayoutISC_NS5_IJNSA_ILi0EEESZ_SZ_EEEEENS5_IJNS4_10UnderscoreES12_S12_EEEEENS4_13SM90_TMA_LOADENS4_14ComposedLayoutINS4_7SwizzleILi2ELi4ELi3EEENS4_18smem_ptr_flag_bitsILi8EEENSY_INS5_IJNSA_ILi8EEESE_EEENS5_IJSE_SB_EEEEEEEvNS4_8identityES15_NS16_INS17_ILi3ELi4ELi3EEES1A_NSY_INS5_IJNSA_ILi128EEES1B_EEENS5_IJSB_S1I_EEEEEEEvS1G_EENS_8epilogue10collective18CollectiveEpilogueINS1O_23Sm100TmaWarpSpecializedILi4ELi2ELi32ELb0ELb0EEEJSG_NS5_IJNSY_ISE_SB_EES1T_EEESH_SI_SH_SI_NS1O_6fusion15FusionCallbacksIS1S_NS1V_17LinearCombinationISH_fSH_fLNS_15FloatRoundStyleE2EEESG_S1U_JEEENS4_5SM1004TMEM4LOAD26SM100_TMEM_LOAD_16dp32b32xES15_S1F_NS4_39AutoVectorizingCopyWithAssumedAlignmentILi128EEENS4_14SM90_TMA_STOREES1F_S26_S26_EEEvvEEEEvNT_6ParamsE,"ax",@progbits
	.align	128
.text._ZN7cutlass13device_kernelINS_4gemm6kernel13GemmUniversalIN4cute5tupleIJiiiiEEENS1_10collective13CollectiveMmaINS1_35MainloopSm100TmaUmmaWarpSpecializedILi10ELi2ELi4ENS5_IJNS4_1CILi1EEESB_SB_EEEEENS5_IJNSA_ILi64EEENSA_ILi256EEESE_EEENS_12float_e5m2_tENS5_IJlSB_lEEENS_12float_e4m3_tENS5_IJSB_llEEENS4_8TiledMMAINS4_8MMA_AtomIJNS4_10MMA_TraitsINS4_19SM100_MMA_F8F6F4_SSEJSH_SJ_fSE_SF_NS4_17integral_constantINS4_4UMMA5MajorELSR_0EEENSP_ISR_LSR_1EEENSP_INSQ_7ScaleInELSU_0EEESV_EEEEEENS4_6LayoutISC_NS5_IJNSA_ILi0EEESZ_SZ_EEEEENS5_IJNS4_10UnderscoreES12_S12_EEEEENS4_13SM90_TMA_LOADENS4_14ComposedLayoutINS4_7SwizzleILi2ELi4ELi3EEENS4_18smem_ptr_flag_bitsILi8EEENSY_INS5_IJNSA_ILi8EEESE_EEENS5_IJSE_SB_EEEEEEEvNS4_8identityES15_NS16_INS17_ILi3ELi4ELi3EEES1A_NSY_INS5_IJNSA_ILi128EEES1B_EEENS5_IJSB_S1I_EEEEEEEvS1G_EENS_8epilogue10collective18CollectiveEpilogueINS1O_23Sm100TmaWarpSpecializedILi4ELi2ELi32ELb0ELb0EEEJSG_NS5_IJNSY_ISE_SB_EES1T_EEESH_SI_SH_SI_NS1O_6fusion15FusionCallbacksIS1S_NS1V_17LinearCombinationISH_fSH_fLNS_15FloatRoundStyleE2EEESG_S1U_JEEENS4_5SM1004TMEM4LOAD26SM100_TMEM_LOAD_16dp32b32xES15_S1F_NS4_39AutoVectorizingCopyWithAssumedAlignmentILi128EEENS4_14SM90_TMA_STOREES1F_S26_S26_EEEvvEEEEvNT_6ParamsE:
        .type           _ZN7cutlass13device_kernelINS_4gemm6kernel13GemmUniversalIN4cute5tupleIJiiiiEEENS1_10collective13CollectiveMmaINS1_35MainloopSm100TmaUmmaWarpSpecializedILi10ELi2ELi4ENS5_IJNS4_1CILi1EEESB_SB_EEEEENS5_IJNSA_ILi64EEENSA_ILi256EEESE_EEENS_12float_e5m2_tENS5_IJlSB_lEEENS_12float_e4m3_tENS5_IJSB_llEEENS4_8TiledMMAINS4_8MMA_AtomIJNS4_10MMA_TraitsINS4_19SM100_MMA_F8F6F4_SSEJSH_SJ_fSE_SF_NS4_17integral_constantINS4_4UMMA5MajorELSR_0EEENSP_ISR_LSR_1EEENSP_INSQ_7ScaleInELSU_0EEESV_EEEEEENS4_6LayoutISC_NS5_IJNSA_ILi0EEESZ_SZ_EEEEENS5_IJNS4_10UnderscoreES12_S12_EEEEENS4_13SM90_TMA_LOADENS4_14ComposedLayoutINS4_7SwizzleILi2ELi4ELi3EEENS4_18smem_ptr_flag_bitsILi8EEENSY_INS5_IJNSA_ILi8EEESE_EEENS5_IJSE_SB_EEEEEEEvNS4_8identityES15_NS16_INS17_ILi3ELi4ELi3EEES1A_NSY_INS5_IJNSA_ILi128EEES1B_EEENS5_IJSB_S1I_EEEEEEEvS1G_EENS_8epilogue10collective18CollectiveEpilogueINS1O_23Sm100TmaWarpSpecializedILi4ELi2ELi32ELb0ELb0EEEJSG_NS5_IJNSY_ISE_SB_EES1T_EEESH_SI_SH_SI_NS1O_6fusion15FusionCallbacksIS1S_NS1V_17LinearCombinationISH_fSH_fLNS_15FloatRoundStyleE2EEESG_S1U_JEEENS4_5SM1004TMEM4LOAD26SM100_TMEM_LOAD_16dp32b32xES15_S1F_NS4_39AutoVectorizingCopyWithAssumedAlignmentILi128EEENS4_14SM90_TMA_STOREES1F_S26_S26_EEEvvEEEEvNT_6ParamsE,@function
        .size           _ZN7cutlass13device_kernelINS_4gemm6kernel13GemmUniversalIN4cute5tupleIJiiiiEEENS1_10collective13CollectiveMmaINS1_35MainloopSm100TmaUmmaWarpSpecializedILi10ELi2ELi4ENS5_IJNS4_1CILi1EEESB_SB_EEEEENS5_IJNSA_ILi64EEENSA_ILi256EEESE_EEENS_12float_e5m2_tENS5_IJlSB_lEEENS_12float_e4m3_tENS5_IJSB_llEEENS4_8TiledMMAINS4_8MMA_AtomIJNS4_10MMA_TraitsINS4_19SM100_MMA_F8F6F4_SSEJSH_SJ_fSE_SF_NS4_17integral_constantINS4_4UMMA5MajorELSR_0EEENSP_ISR_LSR_1EEENSP_INSQ_7ScaleInELSU_0EEESV_EEEEEENS4_6LayoutISC_NS5_IJNSA_ILi0EEESZ_SZ_EEEEENS5_IJNS4_10UnderscoreES12_S12_EEEEENS4_13SM90_TMA_LOADENS4_14ComposedLayoutINS4_7SwizzleILi2ELi4ELi3EEENS4_18smem_ptr_flag_bitsILi8EEENSY_INS5_IJNSA_ILi8EEESE_EEENS5_IJSE_SB_EEEEEEEvNS4_8identityES15_NS16_INS17_ILi3ELi4ELi3EEES1A_NSY_INS5_IJNSA_ILi128EEES1B_EEENS5_IJSB_S1I_EEEEEEEvS1G_EENS_8epilogue10collective18CollectiveEpilogueINS1O_23Sm100TmaWarpSpecializedILi4ELi2ELi32ELb0ELb0EEEJSG_NS5_IJNSY_ISE_SB_EES1T_EEESH_SI_SH_SI_NS1O_6fusion15FusionCallbacksIS1S_NS1V_17LinearCombinationISH_fSH_fLNS_15FloatRoundStyleE2EEESG_S1U_JEEENS4_5SM1004TMEM4LOAD26SM100_TMEM_LOAD_16dp32b32xES15_S1F_NS4_39AutoVectorizingCopyWithAssumedAlignmentILi128EEENS4_14SM90_TMA_STOREES1F_S26_S26_EEEvvEEEEvNT_6ParamsE,(.L_x_189 - _ZN7cutlass13device_kernelINS_4gemm6kernel13GemmUniversalIN4cute5tupleIJiiiiEEENS1_10collective13CollectiveMmaINS1_35MainloopSm100TmaUmmaWarpSpecializedILi10ELi2ELi4ENS5_IJNS4_1CILi1EEESB_SB_EEEEENS5_IJNSA_ILi64EEENSA_ILi256EEESE_EEENS_12float_e5m2_tENS5_IJlSB_lEEENS_12float_e4m3_tENS5_IJSB_llEEENS4_8TiledMMAINS4_8MMA_AtomIJNS4_10MMA_TraitsINS4_19SM100_MMA_F8F6F4_SSEJSH_SJ_fSE_SF_NS4_17integral_constantINS4_4UMMA5MajorELSR_0EEENSP_ISR_LSR_1EEENSP_INSQ_7ScaleInELSU_0EEESV_EEEEEENS4_6LayoutISC_NS5_IJNSA_ILi0EEESZ_SZ_EEEEENS5_IJNS4_10UnderscoreES12_S12_EEEEENS4_13SM90_TMA_LOADENS4_14ComposedLayoutINS4_7SwizzleILi2ELi4ELi3EEENS4_18smem_ptr_flag_bitsILi8EEENSY_INS5_IJNSA_ILi8EEESE_EEENS5_IJSE_SB_EEEEEEEvNS4_8identityES15_NS16_INS17_ILi3ELi4ELi3EEES1A_NSY_INS5_IJNSA_ILi128EEES1B_EEENS5_IJSB_S1I_EEEEEEEvS1G_EENS_8epilogue10collective18CollectiveEpilogueINS1O_23Sm100TmaWarpSpecializedILi4ELi2ELi32ELb0ELb0EEEJSG_NS5_IJNSY_ISE_SB_EES1T_EEESH_SI_SH_SI_NS1O_6fusion15FusionCallbacksIS1S_NS1V_17LinearCombinationISH_fSH_fLNS_15FloatRoundStyleE2EEESG_S1U_JEEENS4_5SM1004TMEM4LOAD26SM100_TMEM_LOAD_16dp32b32xES15_S1F_NS4_39AutoVectorizingCopyWithAssumedAlignmentILi128EEENS4_14SM90_TMA_STOREES1F_S26_S26_EEEvvEEEEvNT_6ParamsE)
        .other          _ZN7cutlass13device_kernelINS_4gemm6kernel13GemmUniversalIN4cute5tupleIJiiiiEEENS1_10collective13CollectiveMmaINS1_35MainloopSm100TmaUmmaWarpSpecializedILi10ELi2ELi4ENS5_IJNS4_1CILi1EEESB_SB_EEEEENS5_IJNSA_ILi64EEENSA_ILi256EEESE_EEENS_12float_e5m2_tENS5_IJlSB_lEEENS_12float_e4m3_tENS5_IJSB_llEEENS4_8TiledMMAINS4_8MMA_AtomIJNS4_10MMA_TraitsINS4_19SM100_MMA_F8F6F4_SSEJSH_SJ_fSE_SF_NS4_17integral_constantINS4_4UMMA5MajorELSR_0EEENSP_ISR_LSR_1EEENSP_INSQ_7ScaleInELSU_0EEESV_EEEEEENS4_6LayoutISC_NS5_IJNSA_ILi0EEESZ_SZ_EEEEENS5_IJNS4_10UnderscoreES12_S12_EEEEENS4_13SM90_TMA_LOADENS4_14ComposedLayoutINS4_7SwizzleILi2ELi4ELi3EEENS4_18smem_ptr_flag_bitsILi8EEENSY_INS5_IJNSA_ILi8EEESE_EEENS5_IJSE_SB_EEEEEEEvNS4_8identityES15_NS16_INS17_ILi3ELi4ELi3EEES1A_NSY_INS5_IJNSA_ILi128EEES1B_EEENS5_IJSB_S1I_EEEEEEEvS1G_EENS_8epilogue10collective18CollectiveEpilogueINS1O_23Sm100TmaWarpSpecializedILi4ELi2ELi32ELb0ELb0EEEJSG_NS5_IJNSY_ISE_SB_EES1T_EEESH_SI_SH_SI_NS1O_6fusion15FusionCallbacksIS1S_NS1V_17LinearCombinationISH_fSH_fLNS_15FloatRoundStyleE2EEESG_S1U_JEEENS4_5SM1004TMEM4LOAD26SM100_TMEM_LOAD_16dp32b32xES15_S1F_NS4_39AutoVectorizingCopyWithAssumedAlignmentILi128EEENS4_14SM90_TMA_STOREES1F_S26_S26_EEEvvEEEEvNT_6ParamsE,@"STO_CUDA_ENTRY STV_DEFAULT"
_ZN7cutlass13device_kernelINS_4gemm6kernel13GemmUniversalIN4cute5tupleIJiiiiEEENS1_10collective13CollectiveMmaINS1_35MainloopSm100TmaUmmaWarpSpecializedILi10ELi2ELi4ENS5_IJNS4_1CILi1EEESB_SB_EEEEENS5_IJNSA_ILi64EEENSA_ILi256EEESE_EEENS_12float_e5m2_tENS5_IJlSB_lEEENS_12float_e4m3_tENS5_IJSB_llEEENS4_8TiledMMAINS4_8MMA_AtomIJNS4_10MMA_TraitsINS4_19SM100_MMA_F8F6F4_SSEJSH_SJ_fSE_SF_NS4_17integral_constantINS4_4UMMA5MajorELSR_0EEENSP_ISR_LSR_1EEENSP_INSQ_7ScaleInELSU_0EEESV_EEEEEENS4_6LayoutISC_NS5_IJNSA_ILi0EEESZ_SZ_EEEEENS5_IJNS4_10UnderscoreES12_S12_EEEEENS4_13SM90_TMA_LOADENS4_14ComposedLayoutINS4_7SwizzleILi2ELi4ELi3EEENS4_18smem_ptr_flag_bitsILi8EEENSY_INS5_IJNSA_ILi8EEESE_EEENS5_IJSE_SB_EEEEEEEvNS4_8identityES15_NS16_INS17_ILi3ELi4ELi3EEES1A_NSY_INS5_IJNSA_ILi128EEES1B_EEENS5_IJSB_S1I_EEEEEEEvS1G_EENS_8epilogue10collective18CollectiveEpilogueINS1O_23Sm100TmaWarpSpecializedILi4ELi2ELi32ELb0ELb0EEEJSG_NS5_IJNSY_ISE_SB_EES1T_EEESH_SI_SH_SI_NS1O_6fusion15FusionCallbacksIS1S_NS1V_17LinearCombinationISH_fSH_fLNS_15FloatRoundStyleE2EEESG_S1U_JEEENS4_5SM1004TMEM4LOAD26SM100_TMEM_LOAD_16dp32b32xES15_S1F_NS4_39AutoVectorizingCopyWithAssumedAlignmentILi128EEENS4_14SM90_TMA_STOREES1F_S26_S26_EEEvvEEEEvNT_6ParamsE:
[----:B------:R-:W1:Y:S01]  /*0000*/  LDC R1, c[0x0][0x37c] ;  /* 0x0000df00ff017b82 */ /* 0x000e620000000800 */
[----:B------:R-:W2:Y:S01]  /*0010*/  S2R R108, SR_TID.X ;  /* 0x00000000006c7919 */ /* 0x000ea20000002100 */
[----:B------:R-:W3:Y:S01]  /*0020*/  LDCU.64 UR4, c[0x0][0x890] ;  /* 0x00011200ff0477ac */ /* 0x000ee20008000a00 */
[----:B------:R-:W-:Y:S02]  /*0030*/  PRMT R96, RZ, 0x7610, R96 ;  /* 0x00007610ff607816 */ /* 0x000fe40000000060 */
[----:B------:R-:W-:Y:S01]  /*0040*/  ELECT P5, URZ, PT ;  /* 0x0000000000ff782f */ /* 0x000fe200038a0000 */
[----:B------:R-:W4:Y:S01]  /*0050*/  LDCU.64 UR46, c[0x0][0x358] ;  /* 0x00006b00ff2e77ac */ /* 0x000f220008000a00 */
[----:B---3--:R-:W-:-:S04]  /*0060*/  UISETP.NE.U32.AND UP0, UPT, UR4, URZ, UPT ;  /* 0x000000ff0400728c */ /* 0x008fc8000bf05070 */
[----:B------:R-:W-:Y:S01]  /*0070*/  UISETP.NE.AND.EX UP0, UPT, UR5, URZ, UPT, UP0 ;  /* 0x000000ff0500728c */ /* 0x000fe2000bf05300 */
[----:B--2---:R-:W-:-:S05]  /*0080*/  SHF.R.U32.HI R101, RZ, 0x5, R108 ;  /* 0x00000005ff657819 */ /* 0x004fca000001166c */
[----:B------:R-:W2:Y:S02]  /*0090*/  SHFL.IDX PT, R0, R101, RZ, 0x1f ;  /* 0x00001fff65007589 */ /* 0x000ea400000e0000 */
[----:B--2---:R-:W-:Y:S01]  /*00a0*/  R2UR UR8, R0 ;  /* 0x00000000000872ca */ /* 0x004fe200000e0000 */
[----:B-1--4-:R-:W-:-:S14]  /*00b0*/  BRA.U UP0, `(.L_x_0) ;  /* 0x00000001002c7547 */ /* 0x012fdc000b800000 */
[----:B------:R-:W1:Y:S02]  /*00c0*/  LDCU.64 UR6, c[0x0][0x888] ;  /* 0x00011100ff0677ac */ /* 0x000e640008000a00 */
[----:B-1----:R-:W-:-:S04]  /*00d0*/  UISETP.NE.U32.AND UP0, UPT, UR6, URZ, UPT ;  /* 0x000000ff0600728c */ /* 0x002fc8000bf05070 */
[----:B------:R-:W-:-:S09]  /*00e0*/  UISETP.NE.AND.EX UP0, UPT, UR7, URZ, UPT, UP0 ;  /* 0x000000ff0700728c */ /* 0x000fd2000bf05300 */
[----:B------:R-:W-:Y:S05]  /*00f0*/  BRA.U !UP0, `(.L_x_1) ;  /* 0x0000000108107547 */ /* 0x000fea000b800000 */
[----:B------:R-:W1:Y:S02]  /*0100*/  LDC.64 R2, c[0x0][0x888] ;  /* 0x00022200ff027b82 */ /* 0x000e640000000a00 */
[----:B-1----:R1:W5:Y:S01]  /*0110*/  LDG.E R49, desc[UR46][R2.64] ;  /* 0x0000002e02317981 */ /* 0x002362000c1e1900 */
[----:B------:R-:W-:Y:S01]  /*0120*/  HFMA2 R96, -RZ, RZ, 0, 5.9604644775390625e-08 ;  /* 0x00000001ff607431 */ /* 0x000fe200000001ff */
[----:B------:R-:W-:Y:S05]  /*0130*/  BRA `(.L_x_0) ;  /* 0x00000000000c7947 */ /* 0x000fea0003800000 */
.L_x_1:
[----:B------:R-:W1:Y:S01]  /*0140*/  LDCU UR6, c[0x0][0x880] ;  /* 0x00011000ff0677ac */ /* 0x000e620008000800 */
[----:B------:R-:W-:Y:S01]  /*0150*/  HFMA2 R96, -RZ, RZ, 0, 5.9604644775390625e-08 ;  /* 0x00000001ff607431 */ /* 0x000fe200000001ff */
[----:B-1----:R-:W-:-:S07]  /*0160*/  MOV R49, UR6 ;  /* 0x0000000600317c02 */ /* 0x002fce0008000f00 */
.L_x_0:
[----:B------:R-:W2:Y:S02]  /*0170*/  LDCU.64 UR6, c[0x0][0x8b0] ;  /* 0x00011600ff0677ac */ /* 0x000ea40008000a00 */
[----:B--2---:R-:W-:-:S04]  /*0180*/  UISETP.NE.U32.AND UP0, UPT, UR6, URZ, UPT ;  /* 0x000000ff0600728c */ /* 0x004fc8000bf05070 */
[----:B------:R-:W-:-:S09]  /*0190*/  UISETP.NE.AND.EX UP0, UPT, UR7, URZ, UPT, UP0 ;  /* 0x000000ff0700728c */ /* 0x000fd2000bf05300 */
[----:B------:R-:W-:Y:S05]  /*01a0*/  BRA.U UP0, `(.L_x_2) ;  /* 0x0000000100247547 */ /* 0x000fea000b800000 */
[----:B------:R-:W2:Y:S02]  /*01b0*/  LDCU.64 UR6, c[0x0][0x8a8] ;  /* 0x00011500ff0677ac */ /* 0x000ea40008000a00 */
[----:B--2---:R-:W-:-:S04]  /*01c0*/  UISETP.NE.U32.AND UP0, UPT, UR6, URZ, UPT ;  /* 0x000000ff0600728c */ /* 0x004fc8000bf05070 */
[----:B------:R-:W-:-:S09]  /*01d0*/  UISETP.NE.AND.EX UP0, UPT, UR7, URZ, UPT, UP0 ;  /* 0x000000ff0700728c */ /* 0x000fd2000bf05300 */
[----:B------:R-:W-:Y:S05]  /*01e0*/  BRA.U !UP0, `(.L_x_3) ;  /* 0x00000001080c7547 */ /* 0x000fea000b800000 */
[----:B-1----:R-:W1:Y:S02]  /*01f0*/  LDC.64 R2, c[0x0][0x8a8] ;  /* 0x00022a00ff027b82 */ /* 0x002e640000000a00 */
[----:B-1----:R2:W5:Y:S01]  /*0200*/  LDG.E R47, desc[UR46][R2.64] ;  /* 0x0000002e022f7981 */ /* 0x002562000c1e1900 */
[----:B------:R-:W-:Y:S05]  /*0210*/  BRA `(.L_x_2) ;  /* 0x0000000000087947 */ /* 0x000fea0003800000 */
.L_x_3:
[----:B------:R-:W2:Y:S02]  /*0220*/  LDCU UR6, c[0x0][0x8a0] ;  /* 0x00011400ff0677ac */ /* 0x000ea40008000800 */
[----:B--2---:R-:W-:Y:S02]  /*0230*/  MOV R47, UR6 ;  /* 0x00000006002f7c02 */ /* 0x004fe40008000f00 */
.L_x_2:
[----:B------:R-:W-:Y:S01]  /*0240*/  IMAD.U32 R0, RZ, RZ, UR8 ;  /* 0x00000008ff007e24 */ /* 0x000fe2000f8e00ff */
[----:B------:R-:W-:Y:S04]  /*0250*/  BSSY.RECONVERGENT B0, `(.L_x_4) ;  /* 0x000000c000007945 */ /* 0x000fe80003800200 */
[C---:B------:R-:W-:Y:S02]  /*0260*/  ISETP.NE.OR P1, PT, R0.reuse, 0x1, !P5 ;  /* 0x000000010000780c */ /* 0x040fe40006f25670 */
[----:B------:R-:W-:-:S11]  /*0270*/  ISETP.NE.OR P0, PT, R0, 0x3, !P5 ;  /* 0x000000030000780c */ /* 0x000fd60006f05670 */
[----:B------:R-:W-:Y:S05]  /*0280*/  @P1 BRA `(.L_x_5) ;  /* 0x0000000000201947 */ /* 0x000fea0003800000 */
[----:B------:R-:W3:Y:S02]  /*0290*/  LDCU.64 UR6, c[0x0][0x348] ;  /* 0x00006900ff0677ac */ /* 0x000ee40008000a00 */
[----:B---3--:R-:W-:Y:S02]  /*02a0*/  UIADD3 UR10, UP1, UPT, UR6, 0x80, URZ ;  /* 0x00000080060a7890 */ /* 0x008fe4000ff3e0ff */
[----:B------:R-:W-:Y:S02]  /*02b0*/  UIADD3 UR6, UP0, UPT, UR6, 0x180, URZ ;  /* 0x0000018006067890 */ /* 0x000fe4000ff1e0ff */
[----:B------:R-:W-:Y:S02]  /*02c0*/  UIADD3.X UR11, UPT, UPT, URZ, UR7, URZ, UP1, !UPT ;  /* 0x00000007ff0b7290 */ /* 0x000fe40008ffe4ff */
[----:B------:R-:W-:-:S07]  /*02d0*/  UIADD3.X UR7, UPT, UPT, URZ, UR7, URZ, UP0, !UPT ;  /* 0x00000007ff077290 */ /* 0x000fce00087fe4ff */
[----:B------:R3:W-:Y:S02]  /*02e0*/  UTMACCTL.PF [UR10] ;  /* 0x000000000a0079b9 */ /* 0x0007e40008040000 */
[----:B------:R3:W-:Y:S02]  /*02f0*/  UTMACCTL.PF [UR6] ;  /* 0x00000000060079b9 */ /* 0x0007e40008040000 */
[----:B---3--:R-:W-:Y:S01]  /*0300*/  NOP ;  /* 0x0000000000007918 */ /* 0x008fe20000000000 */
.L_x_5:
[----:B------:R-:W-:Y:S05]  /*0310*/  BSYNC.RECONVERGENT B0 ;  /* 0x0000000000007941 */ /* 0x000fea0003800200 */
.L_x_4:
[----:B------:R-:W-:Y:S04]  /*0320*/  BSSY.RECONVERGENT B0, `(.L_x_6) ;  /* 0x000000a000007945 */ /* 0x000fe80003800200 */
        /* <DEDUP_REMOVED lines=9> */
.L_x_7:
[----:B------:R-:W-:Y:S05]  /*03c0*/  BSYNC.RECONVERGENT B0 ;  /* 0x0000000000007941 */ /* 0x000fea0003800200 */
.L_x_6:
[----:B------:R-:W3:Y:S01]  /*03d0*/  LDCU.64 UR6, c[0x0][0x888] ;  /* 0x00011100ff0677ac */ /* 0x000ee20008000a00 */
[----:B------:R-:W-:Y:S02]  /*03e0*/  UISETP.EQ.U32.AND UP1, UPT, UR4, URZ, UPT ;  /* 0x000000ff0400728c */ /* 0x000fe4000bf22070 */
[----:B------:R-:W-:Y:S02]  /*03f0*/  UPLOP3.LUT UP2, UPT, UPT, UPT, UPT, 0x80, 0x8 ;  /* 0x000000000008789c */ /* 0x000fe40003f4f070 */
[----:B---3--:R-:W-:-:S04]  /*0400*/  UISETP.NE.U32.AND UP0, UPT, UR6, URZ, UPT ;  /* 0x000000ff0600728c */ /* 0x008fc8000bf05070 */
[----:B------:R-:W-:-:S04]  /*0410*/  UISETP.NE.AND.EX UP0, UPT, UR7, URZ, UPT, UP0 ;  /* 0x000000ff0700728c */ /* 0x000fc8000bf05300 */
[----:B------:R-:W-:-:S04]  /*0420*/  UISETP.EQ.OR.EX UP3, UPT, UR5, URZ, !UP0, UP1 ;  /* 0x000000ff0500728c */ /* 0x000fc8000c762710 */
[----:B------:R-:W-:-:S05]  /*0430*/  UP2UR UR50, UPR, URZ, 0x8 ;  /* 0x00000008ff327883 */ /* 0x000fca0008000000 */
[----:B------:R-:W-:Y:S07]  /*0440*/  BRA.U !UP3, `(.L_x_8) ;  /* 0x000000010b207547 */ /* 0x000fee000b800000 */
[----:B------:R-:W-:Y:S01]  /*0450*/  UISETP.NE.U32.AND UP2, UPT, UR4, URZ, UPT ;  /* 0x000000ff0400728c */ /* 0x000fe2000bf45070 */
[----:B-----5:R-:W-:Y:S01]  /*0460*/  FSETP.NEU.AND P0, PT, R49, RZ, PT ;  /* 0x000000ff3100720b */ /* 0x020fe20003f0d000 */
[----:B------:R-:W-:Y:S02]  /*0470*/  USEL UR4, URZ, 0xffffffff, UP0 ;  /* 0xffffffffff047887 */ /* 0x000fe40008000000 */
[----:B------:R-:W-:-:S10]  /*0480*/  UISETP.NE.AND.EX UP2, UPT, UR5, URZ, UPT, UP2 ;  /* 0x000000ff0500728c */ /* 0x000fd4000bf45320 */
[----:B------:R-:W-:Y:S01]  /*0490*/  VOTEU.ANY UP1, P0 ;  /* 0x0000000000ff7886 */ /* 0x000fe20000020100 */
[----:B------:R-:W-:-:S04]  /*04a0*/  @!UP2 USEL UR4, URZ, 0xffffffff, UP1 ;  /* 0xffffffffff04a887 */ /* 0x000fc80008800000 */
[----:B------:R-:W-:-:S04]  /*04b0*/  ULOP3.LUT UR4, UR4, 0x1, URZ, 0xc0, !UPT ;  /* 0x0000000104047892 */ /* 0x000fc8000f8ec0ff */
[----:B------:R-:W-:-:S11]  /*04c0*/  UISETP.NE.U32.AND UP2, UPT, UR4, 0x1, UPT ;  /* 0x000000010400788c */ /* 0x000fd6000bf45070 */
.L_x_8:
[----:B-12---:R-:W1:Y:S01]  /*04d0*/  SHFL.IDX PT, R2, R101, RZ, 0x1f ;  /* 0x00001fff65027589 */ /* 0x006e6200000e0000 */
[----:B------:R-:W-:-:S04]  /*04e0*/  UISETP.NE.AND UP1, UPT, UR8, 0x2, UPT ;  /* 0x000000020800788c */ /* 0x000fc8000bf25270 */
[----:B------:R-:W-:Y:S01]  /*04f0*/  USEL UR6, URZ, 0x1, UP1 ;  /* 0x00000001ff067887 */ /* 0x000fe20008800000 */
[----:B-1----:R-:W-:-:S13]  /*0500*/  ISETP.NE.AND P0, PT, R2, RZ, PT ;  /* 0x000000ff0200720c */ /* 0x002fda0003f05270 */
[----:B------:R-:W-:Y:S05]  /*0510*/  @P0 BRA `(.L_x_9) ;  /* 0x0000000000840947 */ /* 0x000fea0003800000 */
[----:B------:R-:W-:Y:S01]  /*0520*/  ELECT P0, URZ, PT ;  /* 0x0000000000ff782f */ /* 0x000fe20003800000 */
[----:B------:R-:W-:-:S12]  /*0530*/  BSSY.RECONVERGENT B0, `(.L_x_9) ;  /* 0x000001f000007945 */ /* 0x000fd80003800200 */
[----:B------:R-:W-:Y:S05]  /*0540*/  @!P0 BRA `(.L_x_10) ;  /* 0x0000000000748947 */ /* 0x000fea0003800000 */
[----:B------:R-:W1:Y:S01]  /*0550*/  S2UR UR5, SR_CgaCtaId ;  /* 0x00000000000579c3 */ /* 0x000e620000008800 */
[----:B------:R-:W-:Y:S01]  /*0560*/  UMOV UR7, 0x400 ;  /* 0x0000040000077882 */ /* 0x000fe20000000000 */
[----:B------:R-:W-:Y:S02]  /*0570*/  UMOV UR4, 0x1 ;  /* 0x0000000100047882 */ /* 0x000fe40000000000 */
[----:B------:R-:W-:-:S04]  /*0580*/  UIADD3 UR10, UPT, UPT, -UR4, 0x100000, URZ ;  /* 0x00100000040a7890 */ /* 0x000fc8000fffe1ff */
[----:B------:R-:W-:Y:S02]  /*0590*/  USHF.L.U32 UR11, UR10, 0xb, URZ ;  /* 0x0000000b0a0b7899 */ /* 0x000fe400080006ff */
[----:B------:R-:W-:Y:S02]  /*05a0*/  USHF.L.U32 UR10, UR10, 0x1, URZ ;  /* 0x000000010a0a7899 */ /* 0x000fe400080006ff */
[----:B-1----:R-:W-:Y:S01]  /*05b0*/  ULEA UR5, UR5, UR7, 0x18 ;  /* 0x0000000705057291 */ /* 0x002fe2000f8ec0ff */
[----:B------:R-:W1:Y:S11]  /*05c0*/  FENCE.VIEW.ASYNC.S ;  /* 0x00000000000073c6 */ /* 0x000e760000000000 */
[----:B-1----:R1:W2:Y:S01]  /*05d0*/  SYNCS.EXCH.64 URZ, [UR5], UR10 ;  /* 0x0000000a05ff75b2 */ /* 0x0022a20008000100 */
[----:B------:R1:W3:Y:S01]  /*05e0*/  SYNCS.EXCH.64 URZ, [UR5+0x50], UR10 ;  /* 0x0000500a05ff75b2 */ /* 0x0002e20008000100 */
[----:B------:R1:W4:Y:S01]  /*05f0*/  SYNCS.EXCH.64 URZ, [UR5+0x8], UR10 ;  /* 0x0000080a05ff75b2 */ /* 0x0003220008000100 */
[----:B------:R1:W1:Y:S01]  /*0600*/  SYNCS.EXCH.64 URZ, [UR5+0x58], UR10 ;  /* 0x0000580a05ff75b2 */ /* 0x0002620008000100 */
        /* <DEDUP_REMOVED lines=16> */
[----:B------:R-:W-:Y:S01]  /*0710*/  NOP ;  /* 0x0000000000007918 */ /* 0x000fe20000000000 */
.L_x_10:
[----:B-1----:R-:W-:Y:S05]  /*0720*/  BSYNC.RECONVERGENT B0 ;  /* 0x0000000000007941 */ /* 0x002fea0003800200 */
.L_x_9:
[----:B------:R-:W1:Y:S01]  /*0730*/  SHFL.IDX PT, R2, R101, RZ, 0x1f ;  /* 0x00001fff65027589 */ /* 0x000e6200000e0000 */
[----:B------:R-:W-:Y:S01]  /*0740*/  NOP ;  /* 0x0000000000007918 */ /* 0x000fe20000000000 */
[----:B-1----:R-:W-:-:S13]  /*0750*/  ISETP.NE.AND P0, PT, R2, 0x1, PT ;  /* 0x000000010200780c */ /* 0x002fda0003f05270 */
[----:B------:R-:W-:Y:S05]  /*0760*/  @P0 BRA `(.L_x_11) ;  /* 0x0000000000580947 */ /* 0x000fea0003800000 */
[----:B------:R-:W1:Y:S01]  /*0770*/  S2UR UR7, SR_CgaCtaId ;  /* 0x00000000000779c3 */ /* 0x000e620000008800 */
[----:B------:R-:W-:Y:S01]  /*0780*/  UMOV UR9, 0x400 ;  /* 0x0000040000097882 */ /* 0x000fe20000000000 */
[----:B------:R-:W-:Y:S01]  /*0790*/  UMOV UR5, 0x20 ;  /* 0x0000002000057882 */ /* 0x000fe20000000000 */
[----:B------:R-:W-:Y:S01]  /*07a0*/  UMOV UR4, 0x80 ;  /* 0x0000008000047882 */ /* 0x000fe20000000000 */
[----:B------:R-:W-:-:S04]  /*07b0*/  UIADD3 UR10, UPT, UPT, -UR5, 0x100000, URZ ;  /* 0x00100000050a7890 */ /* 0x000fc8000fffe1ff */
[----:B------:R-:W-:Y:S02]  /*07c0*/  USHF.L.U32 UR11, UR10, 0xb, URZ ;  /* 0x0000000b0a0b7899 */ /* 0x000fe400080006ff */
[----:B------:R-:W-:Y:S02]  /*07d0*/  USHF.L.U32 UR10, UR10, 0x1, URZ ;  /* 0x000000010a0a7899 */ /* 0x000fe400080006ff */
[----:B------:R-:W-:-:S04]  /*07e0*/  UIADD3 UR4, UPT, UPT, -UR4, 0x100000, URZ ;  /* 0x0010000004047890 */ /* 0x000fc8000fffe1ff */
[----:B------:R-:W-:Y:S02]  /*07f0*/  USHF.L.U32 UR5, UR4, 0xb, URZ ;  /* 0x0000000b04057899 */ /* 0x000fe400080006ff */
[----:B------:R-:W-:Y:S01]  /*0800*/  USHF.L.U32 UR4, UR4, 0x1, URZ ;  /* 0x0000000104047899 */ /* 0x000fe200080006ff */
[----:B------:R-:W-:Y:S01]  /*0810*/  ELECT P0, URZ, PT ;  /* 0x0000000000ff782f */ /* 0x000fe20003800000 */
[----:B-1----:R-:W-:Y:S01]  /*0820*/  ULEA UR7, UR7, UR9, 0x18 ;  /* 0x0000000907077291 */ /* 0x002fe2000f8ec0ff */
[----:B------:R-:W1:Y:S11]  /*0830*/  FENCE.VIEW.ASYNC.S ;  /* 0x00000000000073c6 */ /* 0x000e760000000000 */
[----:B-1----:R1:W1:Y:S01]  /*0840*/  SYNCS.EXCH.64 URZ, [UR7+0xa0], UR10 ;  /* 0x0000a00a07ff75b2 */ /* 0x0022620008000100 */
        /* <DEDUP_REMOVED lines=8> */
.L_x_11:
[----:B------:R-:W2:Y:S01]  /*08d0*/  SHFL.IDX PT, R2, R101, RZ, 0x1f ;  /* 0x00001fff65027589 */ /* 0x000ea200000e0000 */
[----:B------:R-:W-:Y:S01]  /*08e0*/  NOP ;  /* 0x0000000000007918 */ /* 0x000fe20000000000 */
[----:B--2---:R-:W-:-:S13]  /*08f0*/  ISETP.NE.AND P0, PT, R2, 0x3, PT ;  /* 0x000000030200780c */ /* 0x004fda0003f05270 */
[----:B------:R-:W-:Y:S05]  /*0900*/  @P0 BRA `(.L_x_12) ;  /* 0x0000000000300947 */ /* 0x000fea0003800000 */
[----:B-1----:R-:W1:Y:S01]  /*0910*/  S2UR UR5, SR_CgaCtaId ;  /* 0x00000000000579c3 */ /* 0x002e620000008800 */
[----:B------:R-:W-:Y:S01]  /*0920*/  UMOV UR7, 0x400 ;  /* 0x0000040000077882 */ /* 0x000fe20000000000 */
[----:B------:R-:W-:Y:S01]  /*0930*/  UMOV UR4, 0x20 ;  /* 0x0000002000047882 */ /* 0x000fe20000000000 */
[----:B------:R-:W-:Y:S01]  /*0940*/  ELECT P0, URZ, PT ;  /* 0x0000000000ff782f */ /* 0x000fe20003800000 */
[----:B------:R-:W-:-:S04]  /*0950*/  UIADD3 UR10, UPT, UPT, -UR4, 0x100000, URZ ;  /* 0x00100000040a7890 */ /* 0x000fc8000fffe1ff */
[----:B------:R-:W-:Y:S02]  /*0960*/  USHF.L.U32 UR11, UR10, 0xb, URZ ;  /* 0x0000000b0a0b7899 */ /* 0x000fe400080006ff */
[----:B------:R-:W-:Y:S02]  /*0970*/  USHF.L.U32 UR10, UR10, 0x1, URZ ;  /* 0x000000010a0a7899 */ /* 0x000fe400080006ff */
[----:B-1----:R-:W-:Y:S01]  /*0980*/  ULEA UR5, UR5, UR7, 0x18 ;  /* 0x0000000705057291 */ /* 0x002fe2000f8ec0ff */
[----:B------:R-:W1:Y:S11]  /*0990*/  FENCE.VIEW.ASYNC.S ;  /* 0x00000000000073c6 */ /* 0x000e760000000000 */
[----:B-1----:R2:W1:Y:S01]  /*09a0*/  SYNCS.EXCH.64 URZ, [UR5+0xe0], UR10 ;  /* 0x0000e00a05ff75b2 */ /* 0x0024620008000100 */
[----:B------:R2:W1:Y:S02]  /*09b0*/  SYNCS.EXCH.64 URZ, [UR5+0xe8], UR10 ;  /* 0x0000e80a05ff75b2 */ /* 0x0004640008000100 */
[----:B--2---:R-:W-:Y:S01]  /*09c0*/  NOP ;  /* 0x0000000000007918 */ /* 0x004fe20000000000 */
.L_x_12:
[----:B------:R-:W2:Y:S01]  /*09d0*/  SHFL.IDX PT, R2, R101, RZ, 0x1f ;  /* 0x00001fff65027589 */ /* 0x000ea200000e0000 */
[----:B------:R-:W-:Y:S01]  /*09e0*/  NOP ;  /* 0x0000000000007918 */ /* 0x000fe20000000000 */
[----:B--2---:R-:W-:-:S13]  /*09f0*/  ISETP.NE.AND P0, PT, R2, 0x4, PT ;  /* 0x000000040200780c */ /* 0x004fda0003f05270 */
[----:B------:R-:W-:Y:S05]  /*0a00*/  @P0 BRA `(.L_x_13) ;  /* 0x00000000004c0947 */ /* 0x000fea0003800000 */
[----:B-1----:R-:W1:Y:S01]  /*0a10*/  S2UR UR5, SR_CgaCtaId ;  /* 0x00000000000579c3 */ /* 0x002e620000008800 */
[----:B------:R-:W-:Y:S01]  /*0a20*/  UMOV UR9, 0x100 ;  /* 0x0000010000097882 */ /* 0x000fe20000000000 */
[----:B------:R-:W-:Y:S01]  /*0a30*/  UMOV UR7, 0x400 ;  /* 0x0000040000077882 */ /* 0x000fe20000000000 */
[----:B------:R-:W-:Y:S01]  /*0a40*/  USEL UR9, UR9, 0xe0, UP2 ;  /* 0x000000e009097887 */ /* 0x000fe20009000000 */
[----:B------:R-:W-:Y:S01]  /*0a50*/  UMOV UR4, 0x1 ;  /* 0x0000000100047882 */ /* 0x000fe20000000000 */
[----:B------:R-:W-:Y:S01]  /*0a60*/  ELECT P0, URZ, PT ;  /* 0x0000000000ff782f */ /* 0x000fe20003800000 */
[----:B------:R-:W-:-:S04]  /*0a70*/  UIADD3 UR10, UPT, UPT, -UR4, 0x100000, URZ ;  /* 0x00100000040a7890 */ /* 0x000fc8000fffe1ff */
[----:B------:R-:W-:Y:S02]  /*0a80*/  USHF.L.U32 UR11, UR10, 0xb, URZ ;  /* 0x0000000b0a0b7899 */ /* 0x000fe400080006ff */
[----:B------:R-:W-:Y:S02]  /*0a90*/  USHF.L.U32 UR10, UR10, 0x1, URZ ;  /* 0x000000010a0a7899 */ /* 0x000fe400080006ff */
[----:B------:R-:W-:-:S04]  /*0aa0*/  UIADD3 UR12, UPT, UPT, -UR9, 0x100000, URZ ;  /* 0x00100000090c7890 */ /* 0x000fc8000fffe1ff */
[----:B------:R-:W-:Y:S02]  /*0ab0*/  USHF.L.U32 UR13, UR12, 0xb, URZ ;  /* 0x0000000b0c0d7899 */ /* 0x000fe400080006ff */
[----:B------:R-:W-:Y:S02]  /*0ac0*/  USHF.L.U32 UR12, UR12, 0x1, URZ ;  /* 0x000000010c0c7899 */ /* 0x000fe400080006ff */
[----:B-1----:R-:W-:Y:S01]  /*0ad0*/  ULEA UR5, UR5, UR7, 0x18 ;  /* 0x0000000705057291 */ /* 0x002fe2000f8ec0ff */
[----:B------:R-:W1:Y:S11]  /*0ae0*/  FENCE.VIEW.ASYNC.S ;  /* 0x00000000000073c6 */ /* 0x000e760000000000 */
[----:B-1----:R2:W1:Y:S01]  /*0af0*/  SYNCS.EXCH.64 URZ, [UR5+0xf0], UR10 ;  /* 0x0000f00a05ff75b2 */ /* 0x0024620008000100 */
[----:B------:R2:W1:Y:S01]  /*0b00*/  SYNCS.EXCH.64 URZ, [UR5+0x100], UR12 ;  /* 0x0001000c05ff75b2 */ /* 0x0004620008000100 */
[----:B------:R2:W1:Y:S01]  /*0b10*/  SYNCS.EXCH.64 URZ, [UR5+0xf8], UR10 ;  /* 0x0000f80a05ff75b2 */ /* 0x0004620008000100 */
[----:B------:R2:W1:Y:S02]  /*0b20*/  SYNCS.EXCH.64 URZ, [UR5+0x108], UR12 ;  /* 0x0001080c05ff75b2 */ /* 0x0004640008000100 */
[----:B--2---:R-:W-:Y:S01]  /*0b30*/  NOP ;  /* 0x0000000000007918 */ /* 0x004fe20000000000 */
.L_x_13:
[----:B------:R-:W2:Y:S01]  /*0b40*/  SHFL.IDX PT, R2, R101, RZ, 0x1f ;  /* 0x00001fff65027589 */ /* 0x000ea200000e0000 */
[----:B------:R-:W-:Y:S01]  /*0b50*/  NOP ;  /* 0x0000000000007918 */ /* 0x000fe20000000000 */
[----:B--2---:R-:W-:-:S13]  /*0b60*/  ISETP.NE.AND P0, PT, R2, 0x5, PT ;  /* 0x000000050200780c */ /* 0x004fda0003f05270 */
[----:B------:R-:W-:Y:S05]  /*0b70*/  @P0 BRA `(.L_x_14) ;  /* 0x0000000000580947 */ /* 0x000fea0003800000 */
[----:B-1----:R-:W1:Y:S01]  /*0b80*/  S2UR UR7, SR_CgaCtaId ;  /* 0x00000000000779c3 */ /* 0x002e620000008800 */
        /* <DEDUP_REMOVED lines=19> */
[----:B------:R2:W1:Y:S02]  /*0cc0*/  SYNCS.EXCH.64 URZ, [UR7+0x148], UR4 ;  /* 0x0001480407ff75b2 */ /* 0x0004640008000100 */
[----:B--2---:R-:W-:Y:S01]  /*0cd0*/  NOP ;  /* 0x0000000000007918 */ /* 0x004fe20000000000 */
.L_x_14:
        /* <DEDUP_REMOVED lines=18> */
.L_x_15:
[----:B-1----:R-:W1:Y:S01]  /*0e00*/  S2UR UR5, SR_CTAID.X ;  /* 0x00000000000579c3 */ /* 0x002e620000002500 */
[----:B------:R-:W-:-:S05]  /*0e10*/  CS2R.32 R95, SR_CgaSize ;  /* 0x00000000005f7805 */ /* 0x000fca0000008a00 */
[----:B------:R-:W-:-:S05]  /*0e20*/  IMAD R95, R95, -0xa0, RZ ;  /* 0xffffff605f5f7824 */ /* 0x000fca00078e02ff */
[----:B------:R-:W-:-:S14]  /*0e30*/  R2UR UR9, R95 ;  /* 0x000000005f0972ca */ /* 0x000fdc00000e0000 */
[----:B------:R-:W2:Y:S01]  /*0e40*/  LDCU UR9, c[0x0][UR9+0x2b0] ;  /* 0x00005600090977ac */ /* 0x000ea20008000800 */
[----:B------:R-:W-:Y:S01]  /*0e50*/  NOP ;  /* 0x0000000000007918 */ /* 0x000fe20000000000 */
[----:B------:R-:W-:-:S05]  /*0e60*/  CS2R.32 R95, SR_CgaSize ;  /* 0x00000000005f7805 */ /* 0x000fca0000008a00 */
[----:B------:R-:W-:-:S05]  /*0e70*/  IMAD R95, R95, -0xa0, RZ ;  /* 0xffffff605f5f7824 */ /* 0x000fca00078e02ff */
[----:B------:R-:W-:-:S14]  /*0e80*/  R2UR UR7, R95 ;  /* 0x000000005f0772ca */ /* 0x000fdc00000e0000 */
[----:B------:R-:W3:Y:S01]  /*0e90*/  LDCU UR7, c[0x0][UR7+0x2b4] ;  /* 0x00005680070777ac */ /* 0x000ee20008000800 */
[----:B------:R-:W4:Y:S08]  /*0ea0*/  S2UR UR4, SR_CTAID.Y ;  /* 0x00000000000479c3 */ /* 0x000f300000002600 */
[----:B------:R-:W3:Y:S01]  /*0eb0*/  LDC R10, c[0x0][0xb24] ;  /* 0x0002c900ff0a7b82 */ /* 0x000ee20000000800 */
[----:B-1----:R-:W-:-:S02]  /*0ec0*/  I2FP.F32.U32 R95, UR5 ;  /* 0x00000005005f7c45 */ /* 0x002fc40008201000 */
[----:B------:R-:W-:-:S05]  /*0ed0*/  CS2R.32 R3, SR_CgaSize ;  /* 0x0000000000037805 */ /* 0x000fca0000008a00 */
[----:B------:R-:W-:-:S06]  /*0ee0*/  IMAD R3, R3, -0xa0, RZ ;  /* 0xffffff6003037824 */ /* 0x000fcc00078e02ff */
[----:B------:R-:W1:Y:S01]  /*0ef0*/  LDC R3, c[0x0][R3+0x2a0] ;  /* 0x0000a80003037b82 */ /* 0x000e620000000800 */
[----:B------:R-:W-:Y:S01]  /*0f00*/  MOV R15, UR5 ;  /* 0x00000005000f7c02 */ /* 0x000fe20008000f00 */
[----:B--2---:R-:W-:Y:S01]  /*0f10*/  FMUL R95, R95, UR9 ;  /* 0x000000095f5f7c20 */ /* 0x004fe20008400000 */
[----:B----4-:R-:W-:Y:S02]  /*0f20*/  I2FP.F32.U32 R94, UR4 ;  /* 0x00000004005e7c45 */ /* 0x010fe40008201000 */
[----:B------:R-:W-:-:S05]  /*0f30*/  CS2R.32 R2, SR_CgaSize ;  /* 0x0000000000027805 */ /* 0x000fca0000008a00 */
[----:B------:R-:W-:-:S06]  /*0f40*/  IMAD R2, R2, -0xa0, RZ ;  /* 0xffffff6002027824 */ /* 0x000fcc00078e02ff */
[----:B------:R-:W2:Y:S01]  /*0f50*/  LDC R2, c[0x0][R2+0x2a4] ;  /* 0x0000a90002027b82 */ /* 0x000ea20000000800 */
[----:B------:R-:W-:Y:S01]  /*0f60*/  MOV R14, UR4 ;  /* 0x00000004000e7c02 */ /* 0x000fe20008000f00 */
[----:B------:R-:W4:Y:S01]  /*0f70*/  F2I.U32.TRUNC.NTZ R95, R95 ;  /* 0x0000005f005f7305 */ /* 0x000f22000020f000 */
[----:B---3--:R-:W-:-:S05]  /*0f80*/  FMUL R94, R94, UR7 ;  /* 0x000000075e5e7c20 */ /* 0x008fca0008400000 */
[----:B------:R-:W-:Y:S01]  /*0f90*/  BAR.SYNC.DEFER_BLOCKING 0x0 ;  /* 0x0000000000007b1d */ /* 0x000fe20000010000 */
[----:B------:R-:W-:-:S05]  /*0fa0*/  ISETP.GE.AND P0, PT, R10, 0x1, PT ;  /* 0x000000010a00780c */ /* 0x000fca0003f06270 */
[----:B------:R-:W3:Y:S02]  /*0fb0*/  F2I.U32.TRUNC.NTZ R94, R94 ;  /* 0x0000005e005e7305 */ /* 0x000ee4000020f000 */
[----:B------:R-:W2:Y:S01]  /*0fc0*/  S2UR UR36, SR_CTAID.Z ;  /* 0x00000000002479c3 */ /* 0x000ea20000002700 */
[----:B----4-:R-:W-:-:S05]  /*0fd0*/  IADD3 R95, PT, PT, -R95, RZ, RZ ;  /* 0x000000ff5f5f7210 */ /* 0x010fca0007ffe1ff */
[----:B-1----:R-:W-:Y:S01]  /*0fe0*/  IMAD R95, R3, R95, UR5 ;  /* 0x00000005035f7e24 */ /* 0x002fe2000f8e025f */
[----:B---3--:R-:W-:-:S05]  /*0ff0*/  IADD3 R94, PT, PT, -R94, RZ, RZ ;  /* 0x000000ff5e5e7210 */ /* 0x008fca0007ffe1ff */
[----:B--2---:R-:W-:Y:S01]  /*1000*/  IMAD R94, R2, R94, UR4 ;  /* 0x00000004025e7e24 */ /* 0x004fe2000f8e025e */
[----:B------:R-:W-:Y:S06]  /*1010*/  @!P0 BRA `(.L_x_16) ;  /* 0x0000000000b88947 */ /* 0x000fec0003800000 */
[----:B------:R-:W1:Y:S01]  /*1020*/  LDC.64 R4, c[0x0][0xb18] ;  /* 0x0002c600ff047b82 */ /* 0x000e620000000a00 */
[----:B------:R-:W-:-:S07]  /*1030*/  ISETP.NE.AND P0, PT, R10, 0x1, PT ;  /* 0x000000010a00780c */ /* 0x000fce0003f05270 */
[----:B------:R-:W2:Y:S08]  /*1040*/  LDC R9, c[0x0][0xb0c] ;  /* 0x0002c300ff097b82 */ /* 0x000eb00000000800 */
[----:B------:R-:W3:Y:S08]  /*1050*/  LDC R12, c[0x0][0x370] ;  /* 0x0000dc00ff0c7b82 */ /* 0x000ef00000000800 */
[----:B------:R-:W4:Y:S01]  /*1060*/  LDC R11, c[0x0][0x374] ;  /* 0x0000dd00ff0b7b82 */ /* 0x000f220000000800 */
[----:B-1----:R-:W-:-:S07]  /*1070*/  ISETP.NE.AND P1, PT, R4, 0x1, PT ;  /* 0x000000010400780c */ /* 0x002fce0003f25270 */
[----:B------:R-:W3:Y:S01]  /*1080*/  LDC.64 R6, c[0x0][0xb10] ;  /* 0x0002c400ff067b82 */ /* 0x000ee20000000a00 */
[----:B--2---:R-:W-:-:S07]  /*1090*/  ISETP.NE.AND P2, PT, R9, 0x1, PT ;  /* 0x000000010900780c */ /* 0x004fce0003f45270 */
[----:B------:R-:W1:Y:S08]  /*10a0*/  LDC R8, c[0x0][0xb20] ;  /* 0x0002c800ff087b82 */ /* 0x000e700000000800 */
[----:B------:R-:W2:Y:S01]  /*10b0*/  LDC.64 R2, c[0x0][0xb28] ;  /* 0x0002ca00ff027b82 */ /* 0x000ea20000000a00 */
[----:B----4-:R-:W-:-:S04]  /*10c0*/  IMAD.HI.U32 R13, R11, R5, RZ ;  /* 0x000000050b0d7227 */ /* 0x010fc800078e00ff */
[----:B------:R-:W-:-:S04]  /*10d0*/  IMAD.HI.U32 R5, R14, R5, RZ ;  /* 0x000000050e057227 */ /* 0x000fc800078e00ff */
[----:B---3--:R-:W-:-:S05]  /*10e0*/  IMAD.HI.U32 R16, R12, R6, RZ ;  /* 0x000000060c107227 */ /* 0x008fca00078e00ff */
[-C--:B------:R-:W-:Y:S01]  /*10f0*/  @P2 SHF.R.U32.HI R12, RZ, R7.reuse, R16 ;  /* 0x00000007ff0c2219 */ /* 0x080fe20000011610 */
[----:B------:R-:W-:Y:S01]  /*1100*/  IMAD.HI.U32 R16, R15, R6, RZ ;  /* 0x000000060f107227 */ /* 0x000fe200078e00ff */
[-C--:B-1----:R-:W-:Y:S02]  /*1110*/  @P1 SHF.R.U32.HI R11, RZ, R8.reuse, R13 ;  /* 0x00000008ff0b1219 */ /* 0x082fe4000001160d */
[----:B------:R-:W-:Y:S02]  /*1120*/  SHF.R.U32.HI R5, RZ, R8, R5 ;  /* 0x00000008ff057219 */ /* 0x000fe40000011605 */
[----:B------:R-:W-:Y:S02]  /*1130*/  SHF.R.U32.HI R16, RZ, R7, R16 ;  /* 0x00000007ff107219 */ /* 0x000fe40000011610 */
[----:B------:R-:W-:Y:S01]  /*1140*/  SEL R5, R14, R5, !P1 ;  /* 0x000000050e057207 */ /* 0x000fe20004800000 */
[----:B--2---:R-:W-:Y:S01]  /*1150*/  IMAD.HI.U32 R13, R11, R2, RZ ;  /* 0x000000020b0d7227 */ /* 0x004fe200078e00ff */
[----:B------:R-:W-:-:S03]  /*1160*/  SEL R16, R15, R16, !P2 ;  /* 0x000000100f107207 */ /* 0x000fc60005000000 */
[----:B------:R-:W-:Y:S01]  /*1170*/  IMAD.HI.U32 R6, R12, R2, RZ ;  /* 0x000000020c067227 */ /* 0x000fe200078e00ff */
[----:B------:R-:W-:-:S04]  /*1180*/  @P0 SHF.R.U32.HI R11, RZ, R3, R13 ;  /* 0x00000003ff0b0219 */ /* 0x000fc8000001160d */
[----:B------:R-:W-:Y:S01]  /*1190*/  @P0 SHF.R.U32.HI R12, RZ, R3, R6 ;  /* 0x00000003ff0c0219 */ /* 0x000fe20000011606 */
[----:B------:R-:W-:-:S04]  /*11a0*/  IMAD R11, R11, R10, RZ ;  /* 0x0000000a0b0b7224 */ /* 0x000fc800078e02ff */
[----:B------:R-:W-:Y:S01]  /*11b0*/  IMAD R6, R12, R10, RZ ;  /* 0x0000000a0c067224 */ /* 0x000fe200078e02ff */
[----:B------:R-:W-:-:S04]  /*11c0*/  ISETP.GE.AND P1, PT, R5, R11, PT ;  /* 0x0000000b0500720c */ /* 0x000fc80003f26270 */
[----:B------:R-:W-:Y:S01]  /*11d0*/  ISETP.GE.OR P1, PT, R16, R6, P1 ;  /* 0x000000061000720c */ /* 0x000fe20000f26670 */
[----:B------:R-:W-:-:S05]  /*11e0*/  IMAD.HI.U32 R6, R5, R2, RZ ;  /* 0x0000000205067227 */ /* 0x000fca00078e00ff */
[----:B------:R-:W-:-:S04]  /*11f0*/  SHF.R.U32.HI R6, RZ, R3, R6 ;  /* 0x00000003ff067219 */ /* 0x000fc80000011606 */
[----:B------:R-:W-:-:S03]  /*1200*/  SEL R6, R5, R6, !P0 ;  /* 0x0000000605067207 */ /* 0x000fc60004000000 */
[----:B------:R-:W-:Y:S01]  /*1210*/  @!P1 IMAD.HI.U32 R7, R16, R2, RZ ;  /* 0x0000000210079227 */ /* 0x000fe200078e00ff */
[----:B------:R-:W-:-:S04]  /*1220*/  IADD3 R2, PT, PT, -R6, RZ, RZ ;  /* 0x000000ff06027210 */ /* 0x000fc80007ffe1ff */
[----:B------:R-:W-:Y:S01]  /*1230*/  @!P1 SHF.R.U32.HI R3, RZ, R3, R7 ;  /* 0x00000003ff039219 */ /* 0x000fe20000011607 */
[----:B------:R-:W-:Y:S01]  /*1240*/  IMAD R2, R10, R2, R5 ;  /* 0x000000020a027224 */ /* 0x000fe200078e0205 */
[----:B------:R-:W-:Y:S02]  /*1250*/  IADD3 R7, PT, PT, -R5, RZ, RZ ;  /* 0x000000ff05077210 */ /* 0x000fe40007ffe1ff */
[----:B------:R-:W-:-:S03]  /*1260*/  @!P1 SEL R3, R16, R3, !P0 ;  /* 0x0000000310039207 */ /* 0x000fc60004000000 */
[----:B------:R-:W-:Y:S02]  /*1270*/  IMAD R7, R4, R7, R14 ;  /* 0x0000000704077224 */ /* 0x000fe400078e020e */
[--C-:B------:R-:W-:Y:S02]  /*1280*/  @!P1 IMAD.IADD R6, R6, 0x1, -R3.reuse ;  /* 0x0000000106069824 */ /* 0x100fe400078e0a03 */
[----:B------:R-:W-:Y:S01]  /*1290*/  @!P1 IMAD R3, R2, R12, R3 ;  /* 0x0000000c02039224 */ /* 0x000fe200078e0203 */
[----:B------:R-:W-:Y:S01]  /*12a0*/  IADD3 R2, PT, PT, -R16, RZ, RZ ;  /* 0x000000ff10027210 */ /* 0x000fe20007ffe1ff */
[----:B------:R-:W-:Y:S02]  /*12b0*/  @!P1 IMAD R5, R6, R10, R16 ;  /* 0x0000000a06059224 */ /* 0x000fe400078e0210 */
[----:B------:R-:W-:Y:S02]  /*12c0*/  @!P1 IMAD.MOV.U32 R16, RZ, RZ, R3 ;  /* 0x000000ffff109224 */ /* 0x000fe400078e0003 */
[----:B------:R-:W-:-:S02]  /*12d0*/  IMAD R2, R9, R2, R15 ;  /* 0x0000000209027224 */ /* 0x000fc400078e020f */
[----:B------:R-:W-:Y:S02]  /*12e0*/  IMAD R14, R5, R4, R7 ;  /* 0x00000004050e7224 */ /* 0x000fe400078e0207 */
[----:B------:R-:W-:Y:S02]  /*12f0*/  IMAD R15, R16, R9, R2 ;  /* 0x00000009100f7224 */ /* 0x000fe400078e0202 */
.L_x_16:
[----:B------:R-:W1:Y:S01]  /*1300*/  LDCU UR4, c[0x0][0xb30] ;  /* 0x00016600ff0477ac */ /* 0x000e620008000800 */
[----:B------:R-:W2:Y:S08]  /*1310*/  S2UR UR37, SR_CgaCtaId ;  /* 0x00000000002579c3 */ /* 0x000eb00000008800 */
[----:B------:R-:W3:Y:S01]  /*1320*/  LDC R40, c[0x0][0xb24] ;  /* 0x0002c900ff287b82 */ /* 0x000ee20000000800 */
[----:B-1----:R-:W-:-:S09]  /*1330*/  UISETP.NE.AND UP1, UPT, UR4, 0x1, UPT ;  /* 0x000000010400788c */ /* 0x002fd2000bf25270 */
[----:B--2---:R-:W-:Y:S05]  /*1340*/  BRA.U UP1, `(.L_x_17) ;  /* 0x0000000101407547 */ /* 0x004fea000b800000 */
[----:B------:R-:W1:Y:S08]  /*1350*/  LDC.64 R4, c[0x0][0xb10] ;  /* 0x0002c400ff047b82 */ /* 0x000e700000000a00 */
[----:B------:R-:W2:Y:S08]  /*1360*/  LDC.64 R2, c[0x0][0xb18] ;  /* 0x0002c600ff027b82 */ /* 0x000eb00000000a00 */
[----:B------:R-:W4:Y:S08]  /*1370*/  LDC R6, c[0x0][0xb20] ;  /* 0x0002c800ff067b82 */ /* 0x000f300000000800 */
[----:B------:R-:W3:Y:S01]  /*1380*/  LDC R7, c[0x0][0xb0c] ;  /* 0x0002c300ff077b82 */ /* 0x000ee20000000800 */
[----:B-1----:R-:W-:-:S05]  /*1390*/  IMAD.HI.U32 R4, R15, R4, RZ ;  /* 0x000000040f047227 */ /* 0x002fca00078e00ff */
[----:B------:R-:W-:Y:S01]  /*13a0*/  SHF.R.U32.HI R4, RZ, R5, R4 ;  /* 0x00000005ff047219 */ /* 0x000fe20000011604 */
[----:B--2---:R-:W-:Y:S01]  /*13b0*/  IMAD.HI.U32 R3, R14, R3, RZ ;  /* 0x000000030e037227 */ /* 0x004fe200078e00ff */
[----:B------:R-:W-:-:S04]  /*13c0*/  ISETP.NE.AND P0, PT, R2, 0x1, PT ;  /* 0x000000010200780c */ /* 0x000fc80003f05270 */
[----:B----4-:R-:W-:-:S04]  /*13d0*/  SHF.R.U32.HI R3, RZ, R6, R3 ;  /* 0x00000006ff037219 */ /* 0x010fc80000011603 */
[----:B------:R-:W-:Y:S02]  /*13e0*/  SEL R3, R14, R3, !P0 ;  /* 0x000000030e037207 */ /* 0x000fe40004000000 */
[----:B---3--:R-:W-:-:S04]  /*13f0*/  ISETP.NE.AND P1, PT, R7, 0x1, PT ;  /* 0x000000010700780c */ /* 0x008fc80003f25270 */
[----:B------:R-:W-:-:S05]  /*1400*/  SEL R4, R15, R4, !P1 ;  /* 0x000000040f047207 */ /* 0x000fca0004800000 */
[----:B------:R-:W-:Y:S02]  /*1410*/  IMAD.IADD R5, R3, 0x1, -R4 ;  /* 0x0000000103057824 */ /* 0x000fe400078e0a04 */
[----:B------:R-:W-:Y:S02]  /*1420*/  IMAD.IADD R3, R4, 0x1, -R3 ;  /* 0x0000000104037824 */ /* 0x000fe400078e0a03 */
[----:B------:R-:W-:Y:S02]  /*1430*/  IMAD R15, R5, R7, R15 ;  /* 0x00000007050f7224 */ /* 0x000fe400078e020f */
[----:B------:R-:W-:-:S07]  /*1440*/  IMAD R14, R3, R2, R14 ;  /* 0x00000002030e7224 */ /* 0x000fce00078e020e */
.L_x_17:
[----:B------:R-:W-:Y:S01]  /*1450*/  BAR.SYNC.DEFER_BLOCKING 0x0 ;  /* 0x0000000000007b1d */ /* 0x000fe20000010000 */
[----:B------:R-:W-:Y:S01]  /*1460*/  UISETP.NE.AND UP1, UPT, UR8, 0x2, UPT ;  /* 0x000000020800788c */ /* 0x000fe2000bf25270 */
[----:B------:R-:W-:Y:S02]  /*1470*/  ISETP.NE.OR P5, PT, R0, 0x2, !P5 ;  /* 0x000000020000780c */ /* 0x000fe40006fa5670 */
[----:B------:R-:W-:-:S06]  /*1480*/  LOP3.LUT R2, R108, 0x1f, RZ, 0xc0, !PT ;  /* 0x0000001f6c027812 */ /* 0x000fcc00078ec0ff */
[----:B------:R-:W-:Y:S05]  /*1490*/  BRA.U UP1, `(.L_x_18) ;  /* 0x0000001501647547 */ /* 0x000fea000b800000 */
[----:B------:R-:W1:Y:S01]  /*14a0*/  LDCU UR13, c[0x0][0x38c] ;  /* 0x00007180ff0d77ac */ /* 0x000e620008000800 */
[----:B------:R-:W2:Y:S01]  /*14b0*/  LDC R8, c[0x0][0x370] ;  /* 0x0000dc00ff087b82 */ /* 0x000ea20000000800 */
[----:B------:R-:W-:Y:S01]  /*14c0*/  PLOP3.LUT P1, PT, PT, PT, UP2, 0x80, 0x8 ;  /* 0x000000000008781c */ /* 0x000fe20003f2f028 */
[----:B------:R-:W-:Y:S01]  /*14d0*/  IMAD.MOV.U32 R17, RZ, RZ, 0x1 ;  /* 0x00000001ff117424 */ /* 0x000fe200078e00ff */
[----:B------:R-:W-:Y:S01]  /*14e0*/  ISETP.EQ.OR P4, PT, R2, RZ, P5 ;  /* 0x000000ff0200720c */ /* 0x000fe20002f82670 */
[----:B------:R-:W-:Y:S01]  /*14f0*/  IMAD.MOV.U32 R16, RZ, RZ, RZ ;  /* 0x000000ffff107224 */ /* 0x000fe200078e00ff */
[----:B------:R-:W-:Y:S02]  /*1500*/  PLOP3.LUT P1, PT, P1, PT, PT, 0x8, 0x80 ;  /* 0x000000000080781c */ /* 0x000fe40000f2e170 */
[----:B------:R-:W-:Y:S01]  /*1510*/  CS2R R12, SRZ ;  /* 0x00000000000c7805 */ /* 0x000fe2000001ff00 */
[----:B------:R-:W-:Y:S01]  /*1520*/  IMAD.MOV.U32 R11, RZ, RZ, 0x1 ;  /* 0x00000001ff0b7424 */ /* 0x000fe200078e00ff */
[----:B------:R-:W4:Y:S01]  /*1530*/  LDC R0, c[0x0][0x374] ;  /* 0x0000dd00ff007b82 */ /* 0x000f220000000800 */
[----:B------:R-:W2:Y:S01]  /*1540*/  LDCU.64 UR22, c[0x0][0x348] ;  /* 0x00006900ff1677ac */ /* 0x000ea20008000a00 */
[----:B------:R-:W-:Y:S01]  /*1550*/  UMOV UR6, URZ ;  /* 0x000000ff00067c82 */ /* 0x000fe20008000000 */
[----:B-1----:R-:W-:-:S04]  /*1560*/  UIADD3 UR5, UPT, UPT, UR13, 0x3f, URZ ;  /* 0x0000003f0d057890 */ /* 0x002fc8000fffe0ff */
[----:B------:R-:W-:-:S04]  /*1570*/  USHF.R.S32.HI UR4, URZ, 0x1f, UR5 ;  /* 0x0000001fff047899 */ /* 0x000fc80008011405 */
[----:B------:R-:W-:-:S04]  /*1580*/  ULEA.HI UR4, UR4, UR5, URZ, 0x6 ;  /* 0x0000000504047291 */ /* 0x000fc8000f8f30ff */
[----:B------:R-:W-:Y:S02]  /*1590*/  USHF.R.S32.HI UR15, URZ, 0x6, UR4 ;  /* 0x00000006ff0f7899 */ /* 0x000fe40008011404 */
[----:B------:R-:W-:Y:S02]  /*15a0*/  UIADD3 UR4, UPT, UPT, UR13, -0x1, URZ ;  /* 0xffffffff0d047890 */ /* 0x000fe4000fffe0ff */
[----:B------:R-:W-:Y:S02]  /*15b0*/  UISETP.LT.U32.AND UP0, UPT, UR15, 0xa, UPT ;  /* 0x0000000a0f00788c */ /* 0x000fe4000bf01070 */
[----:B------:R-:W-:Y:S02]  /*15c0*/  UISETP.GE.U32.AND UP1, UPT, UR4, -0x7f, UPT ;  /* 0xffffff810400788c */ /* 0x000fe4000bf26070 */
[----:B------:R-:W-:Y:S02]  /*15d0*/  USEL UR14, UR15, 0xa, UP0 ;  /* 0x0000000a0f0e7887 */ /* 0x000fe40008000000 */
[----:B------:R-:W-:-:S02]  /*15e0*/  UIADD3 UR13, UPT, UPT, UR13, 0x7e, URZ ;  /* 0x0000007e0d0d7890 */ /* 0x000fc4000fffe0ff */
[----:B------:R-:W-:Y:S02]  /*15f0*/  UIADD3 UR5, UPT, UPT, UR14, -0x1, URZ ;  /* 0xffffffff0e057890 */ /* 0x000fe4000fffe0ff */
[----:B------:R-:W-:-:S03]  /*1600*/  UIADD3 UR7, UPT, UPT, UR15, -UR14, URZ ;  /* 0x8000000e0f077290 */ /* 0x000fc6000fffe0ff */
[----:B------:R-:W-:-:S04]  /*1610*/  @UP1 UIADD3 UR5, UPT, UPT, UR14, URZ, URZ ;  /* 0x000000ff0e051290 */ /* 0x000fc8000fffe0ff */
[----:B--2---:R-:W-:-:S12]  /*1620*/  UIADD3 UR5, UPT, UPT, UR5, 0x1, URZ ;  /* 0x0000000105057890 */ /* 0x004fd8000fffe0ff */
.L_x_36:
[----:B------:R-:W-:Y:S01]  /*1630*/  UISETP.NE.AND UP0, UPT, UR37, URZ, UPT ;  /* 0x000000ff2500728c */ /* 0x000fe2000bf05270 */
[----:B------:R-:W1:Y:S08]  /*1640*/  S2UR UR37, SR_CgaCtaId ;  /* 0x00000000002579c3 */ /* 0x000e700000008800 */
[----:B------:R-:W-:Y:S05]  /*1650*/  BRA.U UP0, `(.L_x_19) ;  /* 0x0000000100347547 */ /* 0x000fea000b800000 */
[----:B------:R-:W2:Y:S01]  /*1660*/  S2R R2, SR_CgaCtaId ;  /* 0x0000000000027919 */ /* 0x000ea20000008800 */
[----:B------:R-:W-:-:S04]  /*1670*/  MOV R3, 0x400 ;  /* 0x0000040000037802 */ /* 0x000fc80000000f00 */
[----:B--2---:R-:W-:Y:S02]  /*1680*/  LEA R2, R2, R3, 0x18 ;  /* 0x0000000302027211 */ /* 0x004fe400078ec0ff */
[----:B------:R-:W-:-:S03]  /*1690*/  SHF.L.U32 R3, R11, 0x1f, RZ ;  /* 0x0000001f0b037819 */ /* 0x000fc600000006ff */
[----:B------:R-:W-:-:S04]  /*16a0*/  IMAD R2, R12, 0x8, R2 ;  /* 0x000000080c027824 */ /* 0x000fc800078e0202 */
[----:B------:R-:W2:Y:S02]  /*16b0*/  SYNCS.PHASECHK.TRANS64.TRYWAIT P0, [R2+URZ+0x160], R3 ;  /* 0x00016003020075a7 */ /* 0x000ea400080011ff */
[----:B--2---:R-:W-:Y:S05]  /*16c0*/  @!P0 BRA `(.L_x_20) ;  /* 0x0000007c00548947 */ /* 0x004fea0003800000 */
.L_x_132:
[----:B------:R-:W-:Y:S01]  /*16d0*/  VIADD R12, R12, 0x1 ;  /* 0x000000010c0c7836 */ /* 0x000fe20000000000 */
[----:B------:R2:W-:Y:S04]  /*16e0*/  SYNCS.ARRIVE.TRANS64.A1T0 RZ, [R2+URZ+0x150], RZ ;  /* 0x000150ff02ff79a7 */ /* 0x0005e800081000ff */
[----:B------:R-:W-:-:S04]  /*16f0*/  ISETP.NE.AND P0, PT, R12, 0x2, PT ;  /* 0x000000020c00780c */ /* 0x000fc80003f05270 */
[----:B------:R-:W-:Y:S02]  /*1700*/  SEL R12, R12, RZ, P0 ;  /* 0x000000ff0c0c7207 */ /* 0x000fe40000000000 */
[----:B--2---:R-:W-:-:S04]  /*1710*/  SEL R2, RZ, 0x1, P0 ;  /* 0x00000001ff027807 */ /* 0x004fc80000000000 */
[----:B------:R-:W-:-:S07]  /*1720*/  LOP3.LUT R11, R11, R2, RZ, 0x3c, !PT ;  /* 0x000000020b0b7212 */ /* 0x000fce00078e3cff */
.L_x_19:
[----:B------:R-:W-:Y:S01]  /*1730*/  UMOV UR4, 0x400 ;  /* 0x0000040000047882 */ /* 0x000fe20000000000 */
[----:B------:R-:W-:Y:S01]  /*1740*/  SHF.L.U32 R2, R17, 0x1f, RZ ;  /* 0x0000001f11027819 */ /* 0x000fe200000006ff */
[----:B-1----:R-:W-:Y:S01]  /*1750*/  ULEA UR4, UR37, UR4, 0x18 ;  /* 0x0000000425047291 */ /* 0x002fe2000f8ec0ff */
[----:B------:R-:W-:Y:S01]  /*1760*/  R2UR UR35, R15 ;  /* 0x000000000f2372ca */ /* 0x000fe200000e0000 */
[----:B------:R-:W-:Y:S01]  /*1770*/  UISETP.GE.U32.AND UP0, UPT, UR13, 0x7f, UPT ;  /* 0x0000007f0d00788c */ /* 0x000fe2000bf06070 */
[----:B------:R-:W-:Y:S01]  /*1780*/  R2UR UR18, R14 ;  /* 0x000000000e1272ca */ /* 0x000fe200000e0000 */
[----:B------:R-:W-:Y:S01]  /*1790*/  ULEA UR8, UR6, UR4, 0x3 ;  /* 0x0000000406087291 */ /* 0x000fe2000f8e18ff */
[----:B------:R-:W-:-:S08]  /*17a0*/  UMOV UR21, URZ ;  /* 0x000000ff00157c82 */ /* 0x000fd00008000000 */
[----:B------:R1:W2:Y:S01]  /*17b0*/  SYNCS.PHASECHK.TRANS64.TRYWAIT P0, [UR8+0x50], R2 ;  /* 0x00005002ff0075a7 */ /* 0x0002a20008001108 */
[----:B------:R-:W-:Y:S02]  /*17c0*/  USHF.L.U32 UR35, UR35, 0x6, URZ ;  /* 0x0000000623237899 */ /* 0x000fe400080006ff */
[----:B------:R-:W-:Y:S01]  /*17d0*/  USHF.L.U32 UR18, UR18, 0x8, URZ ;  /* 0x0000000812127899 */ /* 0x000fe200080006ff */
[----:B------:R-:W-:Y:S11]  /*17e0*/  BRA.U !UP0, `(.L_x_21) ;  /* 0x0000000108c07547 */ /* 0x000ff6000b800000 */
[----:B------:R-:W-:Y:S01]  /*17f0*/  UIADD3 UR10, UPT, UPT, UR18, 0x80, URZ ;  /* 0x00000080120a7890 */ /* 0x000fe2000fffe0ff */
[----:B------:R-:W-:Y:S01]  /*1800*/  UMOV UR24, URZ ;  /* 0x000000ff00187c82 */ /* 0x000fe20008000000 */
[----:B------:R-:W-:-:S10]  /*1810*/  UMOV UR25, UR6 ;  /* 0x0000000600197c82 */ /* 0x000fd40008000000 */
.L_x_26:
[----:B-1----:R-:W-:Y:S01]  /*1820*/  ULEA UR33, UR25, UR4, 0x3 ;  /* 0x0000000419217291 */ /* 0x002fe2000f8e18ff */
[----:B--2---:R-:W-:Y:S01]  /*1830*/  @!P5 MOV R3, 0x5000 ;  /* 0x000050000003d802 */ /* 0x004fe20000000f00 */
[----:B--2---:R-:W-:Y:S10]  /*1840*/  @P0 BRA `(.L_x_22) ;  /* 0x00000000000c0947 */ /* 0x004ff40003800000 */
[----:B------:R-:W-:-:S04]  /*1850*/  SHF.L.U32 R4, R17, 0x1f, RZ ;  /* 0x0000001f11047819 */ /* 0x000fc800000006ff */
[----:B------:R-:W2:Y:S02]  /*1860*/  SYNCS.PHASECHK.TRANS64.TRYWAIT P0, [UR33+0x50], R4 ;  /* 0x00005004ff0075a7 */ /* 0x000ea40008001121 */
[----:B--2---:R-:W-:Y:S05]  /*1870*/  @!P0 BRA `(.L_x_23) ;  /* 0x0000007800fc8947 */ /* 0x004fea0003800000 */
.L_x_22:
[----:B------:R2:W-:Y:S01]  /*1880*/  @!P5 SYNCS.ARRIVE.TRANS64 RZ, [UR33], R3 ;  /* 0x00000003ffffd9a7 */ /* 0x0005e20008000021 */
[----:B------:R-:W-:Y:S04]  /*1890*/  BSSY.RECONVERGENT B0, `(.L_x_24) ;  /* 0x0000003000007945 */ /* 0x000fe80003800200 */
[----:B------:R-:W-:Y:S05]  /*18a0*/  @P4 BRA `(.L_x_25) ;  /* 0x0000000000044947 */ /* 0x000fea0003800000 */
[----:B------:R-:W-:Y:S05]  /*18b0*/  BPT.TRAP 0x1 ;  /* 0x000000040000795c */ /* 0x000fea0000300000 */
.L_x_25:
[----:B------:R-:W-:Y:S05]  /*18c0*/  BSYNC.RECONVERGENT B0 ;  /* 0x0000000000007941 */ /* 0x000fea0003800200 */
.L_x_24:
[----:B------:R-:W-:Y:S02]  /*18d0*/  UIADD3 UR6, UPT, UPT, UR25, 0x1, URZ ;  /* 0x0000000119067890 */ /* 0x000fe4000fffe0ff */
[----:B------:R-:W-:Y:S02]  /*18e0*/  ULEA UR32, UR25, UR4, 0xc ;  /* 0x0000000419207291 */ /* 0x000fe4000f8e60ff */
[----:B------:R-:W-:Y:S02]  /*18f0*/  UISETP.NE.AND UP0, UPT, UR6, 0xa, UPT ;  /* 0x0000000a0600788c */ /* 0x000fe4000bf05270 */
[----:B------:R-:W-:Y:S02]  /*1900*/  UIADD3 UR30, UP1, UPT, UR22, 0x80, URZ ;  /* 0x00000080161e7890 */ /* 0x000fe4000ff3e0ff */
[----:B------:R-:W-:Y:S02]  /*1910*/  USEL UR9, URZ, 0x1, UP0 ;  /* 0x00000001ff097887 */ /* 0x000fe40008000000 */
[----:B------:R-:W-:-:S02]  /*1920*/  USEL UR6, UR6, URZ, UP0 ;  /* 0x000000ff06067287 */ /* 0x000fc40008000000 */
[----:B------:R-:W-:Y:S02]  /*1930*/  UIADD3 UR28, UP0, UPT, UR22, 0x180, URZ ;  /* 0x00000180161c7890 */ /* 0x000fe4000ff1e0ff */
[----:B------:R-:W-:Y:S01]  /*1940*/  ULEA UR8, UR6, UR4, 0x3 ;  /* 0x0000000406087291 */ /* 0x000fe2000f8e18ff */
[----:B------:R-:W-:Y:S01]  /*1950*/  LOP3.LUT R17, R17, UR9, RZ, 0x3c, !PT ;  /* 0x0000000911117c12 */ /* 0x000fe2000f8e3cff */
[----:B------:R-:W-:Y:S02]  /*1960*/  USHF.L.U32 UR34, UR24, 0x6, URZ ;  /* 0x0000000618227899 */ /* 0x000fe400080006ff */
[----:B------:R-:W-:Y:S01]  /*1970*/  UIADD3.X UR31, UPT, UPT, URZ, UR23, URZ, UP1, !UPT ;  /* 0x00000017ff1f7290 */ /* 0x000fe20008ffe4ff */
[----:B-1----:R-:W-:Y:S01]  /*1980*/  SHF.L.U32 R2, R17, 0x1f, RZ ;  /* 0x0000001f11027819 */ /* 0x002fe200000006ff */
[----:B------:R-:W-:Y:S02]  /*1990*/  UIADD3 UR32, UPT, UPT, UR32, 0x6400, URZ ;  /* 0x0000640020207890 */ /* 0x000fe4000fffe0ff */
[----:B------:R-:W-:Y:S01]  /*19a0*/  UIADD3.X UR29, UPT, UPT, URZ, UR23, URZ, UP0, !UPT ;  /* 0x00000017ff1d7290 */ /* 0x000fe200087fe4ff */
[----:B------:R1:W1:Y:S01]  /*19b0*/  SYNCS.PHASECHK.TRANS64.TRYWAIT P0, [UR8+0x50], R2 ;  /* 0x00005002ff0075a7 */ /* 0x0002620008001108 */
[----:B------:R-:W-:Y:S01]  /*19c0*/  ULEA UR8, UR25, UR4, 0xe ;  /* 0x0000000419087291 */ /* 0x000fe2000f8e70ff */
[----:B------:R-:W-:Y:S01]  /*19d0*/  UMOV UR26, 0x0 ;  /* 0x00000000001a7882 */ /* 0x000fe20000000000 */
[----:B------:R-:W-:-:S02]  /*19e0*/  UMOV UR27, 0x10000000 ;  /* 0x10000000001b7882 */ /* 0x000fc40000000000 */
[----:B------:R-:W-:Y:S01]  /*19f0*/  UIADD3 UR16, UPT, UPT, UR8, 0x10400, URZ ;  /* 0x0001040008107890 */ /* 0x000fe2000fffe0ff */
[----:B------:R1:W-:Y:S01]  /*1a00*/  UTMALDG.3D [UR32], [UR30], desc[UR26] ;  /* 0x00001a201e0075b4 */ /* 0x0003e20008011000 */
[----:B------:R-:W-:Y:S01]  /*1a10*/  UIADD3 UR8, UPT, UPT, UR8, 0x12400, URZ ;  /* 0x0001240008087890 */ /* 0x000fe2000fffe0ff */
[----:B------:R-:W-:Y:S01]  /*1a20*/  UMOV UR17, UR33 ;  /* 0x0000002100117c82 */ /* 0x000fe20008000000 */
[----:B------:R-:W-:Y:S01]  /*1a30*/  UMOV UR20, UR36 ;  /* 0x0000002400147c82 */ /* 0x000fe20008000000 */
[----:B------:R-:W-:Y:S01]  /*1a40*/  UMOV UR19, UR34 ;  /* 0x0000002200137c82 */ /* 0x000fe20008000000 */
[----:B------:R-:W-:Y:S01]  /*1a50*/  UMOV UR12, UR36 ;  /* 0x00000024000c7c82 */ /* 0x000fe20008000000 */
[----:B------:R-:W-:Y:S01]  /*1a60*/  UMOV UR9, UR33 ;  /* 0x0000002100097c82 */ /* 0x000fe20008000000 */
[----:B------:R-:W-:Y:S01]  /*1a70*/  UMOV UR11, UR34 ;  /* 0x00000022000b7c82 */ /* 0x000fe20008000000 */
[----:B------:R1:W-:Y:S01]  /*1a80*/  UTMALDG.3D [UR16], [UR28], desc[UR26] ;  /* 0x00001a101c0075b4 */ /* 0x0003e20008011000 */
[----:B------:R-:W-:Y:S01]  /*1a90*/  UIADD3 UR24, UPT, UPT, UR24, 0x1, URZ ;  /* 0x0000000118187890 */ /* 0x000fe2000fffe0ff */
[----:B------:R-:W-:Y:S01]  /*1aa0*/  UMOV UR21, UR5 ;  /* 0x0000000500157c82 */ /* 0x000fe20008000000 */
[----:B------:R-:W-:-:S02]  /*1ab0*/  UMOV UR25, UR6 ;  /* 0x0000000600197c82 */ /* 0x000fc40008000000 */
[----:B------:R-:W-:Y:S01]  /*1ac0*/  UISETP.NE.AND UP0, UPT, UR24, UR5, UPT ;  /* 0x000000051800728c */ /* 0x000fe2000bf05270 */
[----:B------:R1:W-:Y:S08]  /*1ad0*/  UTMALDG.3D [UR8], [UR28], desc[UR26] ;  /* 0x00001a081c0075b4 */ /* 0x0003f00008011000 */
[----:B------:R-:W-:Y:S05]  /*1ae0*/  BRA.U UP0, `(.L_x_26) ;  /* 0xfffffffd004c7547 */ /* 0x000fea000b83ffff */
.L_x_21:
[----:B-1----:R-:W-:Y:S01]  /*1af0*/  ULEA UR8, UR6, UR4, 0x3 ;  /* 0x0000000406087291 */ /* 0x002fe2000f8e18ff */
[----:B------:R-:W-:Y:S01]  /*1b00*/  SHF.L.U32 R2, R17, 0x1f, RZ ;  /* 0x0000001f11027819 */ /* 0x000fe200000006ff */
[----:B------:R-:W-:Y:S01]  /*1b10*/  @!P1 SYNCS.ARRIVE.TRANS64.A1T0 RZ, [UR4+0xe8], RZ ;  /* 0x0000e8ffffff99a7 */ /* 0x000fe20008100004 */
[----:B------:R-:W-:-:S06]  /*1b20*/  UISETP.GT.AND UP0, UPT, UR15, UR14, UPT ;  /* 0x0000000e0f00728c */ /* 0x000fcc000bf04270 */
[----:B--2---:R1:W2:Y:S03]  /*1b30*/  SYNCS.PHASECHK.TRANS64.TRYWAIT P0, [UR8+0x50], R2 ;  /* 0x00005002ff0075a7 */ /* 0x0042a60008001108 */
[----:B------:R-:W-:Y:S05]  /*1b40*/  BRA.U !UP0, `(.L_x_27) ;  /* 0x0000000108c47547 */ /* 0x000fea000b800000 */
[----:B------:R-:W-:Y:S02]  /*1b50*/  UIADD3 UR29, UPT, UPT, UR7, UR21, URZ ;  /* 0x00000015071d7290 */ /* 0x000fe4000fffe0ff */
[----:B------:R-:W-:Y:S01]  /*1b60*/  UIADD3 UR10, UPT, UPT, UR18, 0x80, URZ ;  /* 0x00000080120a7890 */ /* 0x000fe2000fffe0ff */
[----:B------:R-:W-:-:S11]  /*1b70*/  UMOV UR34, UR6 ;  /* 0x0000000600227c82 */ /* 0x000fd60008000000 */
.L_x_32:
[----:B-1----:R-:W-:Y:S01]  /*1b80*/  ULEA UR25, UR34, UR4, 0x3 ;  /* 0x0000000422197291 */ /* 0x002fe2000f8e18ff */
[----:B--2---:R-:W-:Y:S01]  /*1b90*/  @!P5 MOV R3, 0x5000 ;  /* 0x000050000003d802 */ /* 0x004fe20000000f00 */
[----:B--2---:R-:W-:Y:S10]  /*1ba0*/  @P0 BRA `(.L_x_28) ;  /* 0x00000000000c0947 */ /* 0x004ff40003800000 */
[----:B------:R-:W-:-:S04]  /*1bb0*/  SHF.L.U32 R4, R17, 0x1f, RZ ;  /* 0x0000001f11047819 */ /* 0x000fc800000006ff */
[----:B------:R-:W2:Y:S02]  /*1bc0*/  SYNCS.PHASECHK.TRANS64.TRYWAIT P0, [UR25+0x50], R4 ;  /* 0x00005004ff0075a7 */ /* 0x000ea40008001119 */
[----:B--2---:R-:W-:Y:S05]  /*1bd0*/  @!P0 BRA `(.L_x_29) ;  /* 0x00000078003c8947 */ /* 0x004fea0003800000 */
.L_x_28:
[----:B------:R2:W-:Y:S01]  /*1be0*/  @!P5 SYNCS.ARRIVE.TRANS64 RZ, [UR25], R3 ;  /* 0x00000003ffffd9a7 */ /* 0x0005e20008000019 */
[----:B------:R-:W-:Y:S04]  /*1bf0*/  BSSY.RECONVERGENT B0, `(.L_x_30) ;  /* 0x0000003000007945 */ /* 0x000fe80003800200 */
[----:B------:R-:W-:Y:S05]  /*1c00*/  @P4 BRA `(.L_x_31) ;  /* 0x0000000000044947 */ /* 0x000fea0003800000 */
[----:B------:R-:W-:Y:S05]  /*1c10*/  BPT.TRAP 0x1 ;  /* 0x000000040000795c */ /* 0x000fea0000300000 */
.L_x_31:
[----:B------:R-:W-:Y:S05]  /*1c20*/  BSYNC.RECONVERGENT B0 ;  /* 0x0000000000007941 */ /* 0x000fea0003800200 */
.L_x_30:
        /* <DEDUP_REMOVED lines=10> */
[----:B------:R-:W-:Y:S01]  /*1cd0*/  UIADD3 UR24, UPT, UPT, UR24, 0x6400, URZ ;  /* 0x0000640018187890 */ /* 0x000fe2000fffe0ff */
[----:B-1----:R-:W-:Y:S01]  /*1ce0*/  SHF.L.U32 R2, R17, 0x1f, RZ ;  /* 0x0000001f11027819 */ /* 0x002fe200000006ff */
[----:B------:R-:W-:Y:S02]  /*1cf0*/  UIADD3.X UR39, UPT, UPT, URZ, UR23, URZ, UP1, !UPT ;  /* 0x00000017ff277290 */ /* 0x000fe40008ffe4ff */
[----:B------:R-:W-:Y:S01]  /*1d00*/  UIADD3.X UR33, UPT, UPT, URZ, UR23, URZ, UP0, !UPT ;  /* 0x00000017ff217290 */ /* 0x000fe200087fe4ff */
[----:B------:R1:W1:Y:S01]  /*1d10*/  SYNCS.PHASECHK.TRANS64.TRYWAIT P0, [UR8+0x50], R2 ;  /* 0x00005002ff0075a7 */ /* 0x0002620008001108 */
[----:B------:R-:W-:Y:S01]  /*1d20*/  ULEA UR8, UR34, UR4, 0xe ;  /* 0x0000000422087291 */ /* 0x000fe2000f8e70ff */
[----:B------:R-:W-:Y:S01]  /*1d30*/  UMOV UR30, 0x0 ;  /* 0x00000000001e7882 */ /* 0x000fe20000000000 */
[----:B------:R-:W-:-:S02]  /*1d40*/  UMOV UR31, 0x10000000 ;  /* 0x10000000001f7882 */ /* 0x000fc40000000000 */
[----:B------:R-:W-:Y:S02]  /*1d50*/  UIADD3 UR16, UPT, UPT, UR8, 0x10400, URZ ;  /* 0x0001040008107890 */ /* 0x000fe4000fffe0ff */
[----:B------:R-:W-:Y:S01]  /*1d60*/  UIADD3 UR8, UPT, UPT, UR8, 0x12400, URZ ;  /* 0x0001240008087890 */ /* 0x000fe2000fffe0ff */
[----:B------:R-:W-:Y:S01]  /*1d70*/  UMOV UR27, UR35 ;  /* 0x00000023001b7c82 */ /* 0x000fe20008000000 */
[----:B------:R-:W-:Y:S01]  /*1d80*/  UMOV UR28, UR36 ;  /* 0x00000024001c7c82 */ /* 0x000fe20008000000 */
[----:B------:R-:W-:Y:S01]  /*1d90*/  UMOV UR17, UR25 ;  /* 0x0000001900117c82 */ /* 0x000fe20008000000 */
[----:B------:R-:W-:Y:S01]  /*1da0*/  UMOV UR20, UR36 ;  /* 0x0000002400147c82 */ /* 0x000fe20008000000 */
[----:B------:R-:W-:Y:S01]  /*1db0*/  UMOV UR19, UR26 ;  /* 0x0000001a00137c82 */ /* 0x000fe20008000000 */
[----:B------:R-:W-:Y:S01]  /*1dc0*/  UMOV UR12, UR36 ;  /* 0x00000024000c7c82 */ /* 0x000fe20008000000 */
[----:B------:R-:W-:Y:S01]  /*1dd0*/  UMOV UR9, UR25 ;  /* 0x0000001900097c82 */ /* 0x000fe20008000000 */
[----:B------:R1:W-:Y:S01]  /*1de0*/  UTMALDG.3D [UR24], [UR38], desc[UR30] ;  /* 0x00001e18260075b4 */ /* 0x0003e20008011000 */
[----:B------:R-:W-:Y:S01]  /*1df0*/  UMOV UR11, UR26 ;  /* 0x0000001a000b7c82 */ /* 0x000fe20008000000 */
[----:B------:R-:W-:Y:S01]  /*1e00*/  UIADD3 UR21, UPT, UPT, UR21, 0x1, URZ ;  /* 0x0000000115157890 */ /* 0x000fe2000fffe0ff */
[----:B------:R-:W-:-:S03]  /*1e10*/  UMOV UR34, UR6 ;  /* 0x0000000600227c82 */ /* 0x000fc60008000000 */
[----:B------:R-:W-:Y:S01]  /*1e20*/  UISETP.NE.AND UP0, UPT, UR21, UR29, UPT ;  /* 0x0000001d1500728c */ /* 0x000fe2000bf05270 */
[----:B------:R1:W-:Y:S01]  /*1e30*/  UTMALDG.3D [UR16], [UR32], desc[UR30] ;  /* 0x00001e10200075b4 */ /* 0x0003e20008011000 */
[----:B------:R1:W-:Y:S07]  /*1e40*/  UTMALDG.3D [UR8], [UR32], desc[UR30] ;  /* 0x00001e08200075b4 */ /* 0x0003ee0008011000 */
[----:B------:R-:W-:Y:S05]  /*1e50*/  BRA.U UP0, `(.L_x_32) ;  /* 0xfffffffd00487547 */ /* 0x000fea000b83ffff */
.L_x_27:
[C---:B-1----:R-:W-:Y:S01]  /*1e60*/  LEA R2, R16.reuse, UR4, 0x3 ;  /* 0x0000000410027c11 */ /* 0x042fe2000f8e18ff */
[----:B------:R-:W-:Y:S01]  /*1e70*/  NOP ;  /* 0x0000000000007918 */ /* 0x000fe20000000000 */
[----:B--2---:R-:W-:Y:S02]  /*1e80*/  SHF.L.U32 R3, R13, 0x1f, RZ ;  /* 0x0000001f0d037819 */ /* 0x004fe400000006ff */
[----:B------:R-:W-:Y:S02]  /*1e90*/  LEA R4, R16, UR4, 0x4 ;  /* 0x0000000410047c11 */ /* 0x000fe4000f8e20ff */
[----:B------:R-:W1:Y:S02]  /*1ea0*/  SYNCS.PHASECHK.TRANS64.TRYWAIT P0, [R2+URZ+0xf0], R3 ;  /* 0x0000f003020075a7 */ /* 0x000e6400080011ff */
[----:B-1----:R-:W-:Y:S05]  /*1eb0*/  @!P0 BRA `(.L_x_33) ;  /* 0x00000074009c8947 */ /* 0x002fea0003800000 */
.L_x_135:
[----:B------:R-:W2:Y:S01]  /*1ec0*/  LDS.128 R4, [R4+0x180] ;  /* 0x0001800004047984 */ /* 0x000ea20000000c00 */
[----:B---3--:R-:W-:Y:S01]  /*1ed0*/  ISETP.GE.AND P0, PT, R40, 0x1, PT ;  /* 0x000000012800780c */ /* 0x008fe20003f06270 */
[----:B-1----:R-:W-:Y:S01]  /*1ee0*/  VIADD R2, R2, 0x100 ;  /* 0x0000010002027836 */ /* 0x002fe20000000000 */
[----:B------:R-:W-:Y:S01]  /*1ef0*/  @!PT LDS RZ, [RZ] ;  /* 0x00000000fffff984 */ /* 0x000fe20000000800 */
[----:B------:R-:W-:Y:S01]  /*1f00*/  @!PT LDS RZ, [RZ] ;  /* 0x00000000fffff984 */ /* 0x000fe20000000800 */
[----:B------:R-:W-:Y:S01]  /*1f10*/  @!PT LDS RZ, [RZ] ;  /* 0x00000000fffff984 */ /* 0x000fe20000000800 */
[----:B------:R-:W-:Y:S01]  /*1f20*/  @!PT LDS RZ, [RZ] ;  /* 0x00000000fffff984 */ /* 0x000fe20000000800 */
[----:B------:R1:W-:Y:S06]  /*1f30*/  MEMBAR.ALL.CTA ;  /* 0x0000000000007992 */ /* 0x0003ec0000008000 */
[----:B-1----:R-:W1:Y:S01]  /*1f40*/  FENCE.VIEW.ASYNC.S ;  /* 0x00000000000073c6 */ /* 0x002e620000000000 */
[----:B------:R-:W-:-:S04]  /*1f50*/  PRMT R2, RZ, 0x654, R2 ;  /* 0x00000654ff027816 */ /* 0x000fc80000000002 */
[----:B-1----:R1:W-:Y:S01]  /*1f60*/  SYNCS.ARRIVE.TRANS64.RED.A1T0 RZ, [R2+URZ], RZ ;  /* 0x000000ff02ff79a7 */ /* 0x0023e200081004ff */
[----:B--2---:R-:W-:-:S13]  /*1f70*/  LOP3.LUT P2, RZ, R6, 0x1, RZ, 0xc0, !PT ;  /* 0x0000000106ff7812 */ /* 0x004fda000784c0ff */
[----:B------:R-:W-:Y:S01]  /*1f80*/  @P2 SHF.R.U32.HI R3, RZ, 0x10, R5 ;  /* 0x00000010ff032819 */ /* 0x000fe20000011605 */
[----:B------:R-:W-:Y:S01]  /*1f90*/  VOTEU.ANY UP0, P2 ;  /* 0x0000000000ff7886 */ /* 0x000fe20001000100 */
[----:B------:R-:W-:Y:S02]  /*1fa0*/  @P2 MOV R10, R4 ;  /* 0x00000004000a2202 */ /* 0x000fe40000000f00 */
[----:B------:R-:W-:Y:S02]  /*1fb0*/  @P2 R2UR.BROADCAST UR8, R3 ;  /* 0x00000000030822ca */ /* 0x000fe400008e0000 */
[----:B------:R-:W-:-:S11]  /*1fc0*/  @P2 LOP3.LUT R9, R5, 0xffff, RZ, 0xc0, !PT ;  /* 0x0000ffff05092812 */ /* 0x000fd600078ec0ff */
[----:B------:R-:W-:Y:S01]  /*1fd0*/  @UP0 UMOV UR36, UR8 ;  /* 0x0000000800240c82 */ /* 0x000fe20008000000 */
[----:B-1----:R-:W-:Y:S05]  /*1fe0*/  @!P0 BRA `(.L_x_34) ;  /* 0x0000000000b88947 */ /* 0x002fea0003800000 */
[----:B------:R-:W4:Y:S01]  /*1ff0*/  LDC.64 R4, c[0x0][0xb18] ;  /* 0x0002c600ff047b82 */ /* 0x000f220000000a00 */
[----:B------:R-:W-:-:S07]  /*2000*/  ISETP.NE.AND P3, PT, R40, 0x1, PT ;  /* 0x000000012800780c */ /* 0x000fce0003f65270 */
[----:B------:R-:W1:Y:S08]  /*2010*/  LDC.64 R6, c[0x0][0xb10] ;  /* 0x0002c400ff067b82 */ /* 0x000e700000000a00 */
[----:B------:R-:W2:Y:S08]  /*2020*/  LDC R14, c[0x0][0xb20] ;  /* 0x0002c800ff0e7b82 */ /* 0x000eb00000000800 */
[----:B------:R-:W3:Y:S01]  /*2030*/  LDC R15, c[0x0][0xb0c] ;  /* 0x0002c300ff0f7b82 */ /* 0x000ee20000000800 */
[----:B----4-:R-:W-:Y:S01]  /*2040*/  IMAD.HI.U32 R19, R0, R5, RZ ;  /* 0x0000000500137227 */ /* 0x010fe200078e00ff */
[----:B------:R-:W-:-:S03]  /*2050*/  ISETP.NE.AND P0, PT, R4, 0x1, PT ;  /* 0x000000010400780c */ /* 0x000fc60003f05270 */
[----:B------:R-:W-:-:S03]  /*2060*/  IMAD.HI.U32 R5, R9, R5, RZ ;  /* 0x0000000509057227 */ /* 0x000fc600078e00ff */
[----:B------:R-:W4:Y:S01]  /*2070*/  LDC.64 R2, c[0x0][0xb28] ;  /* 0x0002ca00ff027b82 */ /* 0x000f220000000a00 */
[----:B-1----:R-:W-:-:S04]  /*2080*/  IMAD.HI.U32 R20, R8, R6, RZ ;  /* 0x0000000608147227 */ /* 0x002fc800078e00ff */
[----:B------:R-:W-:Y:S01]  /*2090*/  IMAD.HI.U32 R21, R10, R6, RZ ;  /* 0x000000060a157227 */ /* 0x000fe200078e00ff */
[----:B------:R-:W-:Y:S02]  /*20a0*/  SHF.R.U32.HI R20, RZ, R7, R20 ;  /* 0x00000007ff147219 */ /* 0x000fe40000011614 */
[-C--:B--2---:R-:W-:Y:S02]  /*20b0*/  SHF.R.U32.HI R19, RZ, R14.reuse, R19 ;  /* 0x0000000eff137219 */ /* 0x084fe40000011613 */
[----:B------:R-:W-:Y:S02]  /*20c0*/  SHF.R.U32.HI R5, RZ, R14, R5 ;  /* 0x0000000eff057219 */ /* 0x000fe40000011605 */
[----:B------:R-:W-:Y:S02]  /*20d0*/  SEL R19, R0, R19, !P0 ;  /* 0x0000001300137207 */ /* 0x000fe40004000000 */
[----:B------:R-:W-:Y:S02]  /*20e0*/  SHF.R.U32.HI R21, RZ, R7, R21 ;  /* 0x00000007ff157219 */ /* 0x000fe40000011615 */
[----:B---3--:R-:W-:-:S02]  /*20f0*/  ISETP.NE.AND P1, PT, R15, 0x1, PT ;  /* 0x000000010f00780c */ /* 0x008fc40003f25270 */
[----:B------:R-:W-:Y:S02]  /*2100*/  SEL R5, R9, R5, !P0 ;  /* 0x0000000509057207 */ /* 0x000fe40004000000 */
[----:B------:R-:W-:Y:S02]  /*2110*/  SEL R20, R8, R20, !P1 ;  /* 0x0000001408147207 */ /* 0x000fe40004800000 */
[----:B------:R-:W-:Y:S01]  /*2120*/  SEL R21, R10, R21, !P1 ;  /* 0x000000150a157207 */ /* 0x000fe20004800000 */
[----:B----4-:R-:W-:-:S04]  /*2130*/  IMAD.HI.U32 R18, R19, R2, RZ ;  /* 0x0000000213127227 */ /* 0x010fc800078e00ff */
        /* <DEDUP_REMOVED lines=10> */
[----:B------:R-:W-:-:S04]  /*21e0*/  @!P0 IMAD.HI.U32 R7, R21, R2, RZ ;  /* 0x0000000215078227 */ /* 0x000fc800078e00ff */
[----:B------:R-:W-:Y:S01]  /*21f0*/  IMAD.MOV R2, RZ, RZ, -R6 ;  /* 0x000000ffff027224 */ /* 0x000fe200078e0a06 */
[----:B------:R-:W-:Y:S02]  /*2200*/  @!P0 SHF.R.U32.HI R3, RZ, R3, R7 ;  /* 0x00000003ff038219 */ /* 0x000fe40000011607 */
[----:B------:R-:W-:Y:S01]  /*2210*/  IADD3 R7, PT, PT, -R5, RZ, RZ ;  /* 0x000000ff05077210 */ /* 0x000fe20007ffe1ff */
[----:B------:R-:W-:Y:S01]  /*2220*/  IMAD R2, R40, R2, R5 ;  /* 0x0000000228027224 */ /* 0x000fe200078e0205 */
        /* <DEDUP_REMOVED lines=10> */
.L_x_34:
[----:B------:R-:W1:Y:S02]  /*22d0*/  LDCU UR8, c[0x0][0xb30] ;  /* 0x00016600ff0877ac */ /* 0x000e640008000800 */
[----:B-1----:R-:W-:-:S09]  /*22e0*/  UISETP.NE.AND UP0, UPT, UR8, 0x1, UPT ;  /* 0x000000010800788c */ /* 0x002fd2000bf05270 */
[----:B------:R-:W-:Y:S05]  /*22f0*/  BRA.U UP0, `(.L_x_35) ;  /* 0x0000000100407547 */ /* 0x000fea000b800000 */
[----:B------:R-:W1:Y:S08]  /*2300*/  LDC.64 R4, c[0x0][0xb10] ;  /* 0x0002c400ff047b82 */ /* 0x000e700000000a00 */
[----:B------:R-:W2:Y:S08]  /*2310*/  LDC.64 R2, c[0x0][0xb18] ;  /* 0x0002c600ff027b82 */ /* 0x000eb00000000a00 */
[----:B------:R-:W3:Y:S08]  /*2320*/  LDC R6, c[0x0][0xb20] ;  /* 0x0002c800ff067b82 */ /* 0x000ef00000000800 */
[----:B------:R-:W4:Y:S01]  /*2330*/  LDC R7, c[0x0][0xb0c] ;  /* 0x0002c300ff077b82 */ /* 0x000f220000000800 */
[----:B-1----:R-:W-:-:S05]  /*2340*/  IMAD.HI.U32 R4, R10, R4, RZ ;  /* 0x000000040a047227 */ /* 0x002fca00078e00ff */
[----:B------:R-:W-:Y:S01]  /*2350*/  SHF.R.U32.HI R4, RZ, R5, R4 ;  /* 0x00000005ff047219 */ /* 0x000fe20000011604 */
[----:B--2---:R-:W-:Y:S01]  /*2360*/  IMAD.HI.U32 R3, R9, R3, RZ ;  /* 0x0000000309037227 */ /* 0x004fe200078e00ff */
[----:B------:R-:W-:-:S04]  /*2370*/  ISETP.NE.AND P0, PT, R2, 0x1, PT ;  /* 0x000000010200780c */ /* 0x000fc80003f05270 */
[----:B---3--:R-:W-:-:S04]  /*2380*/  SHF.R.U32.HI R3, RZ, R6, R3 ;  /* 0x00000006ff037219 */ /* 0x008fc80000011603 */
[----:B------:R-:W-:Y:S02]  /*2390*/  SEL R3, R9, R3, !P0 ;  /* 0x0000000309037207 */ /* 0x000fe40004000000 */
[----:B----4-:R-:W-:-:S04]  /*23a0*/  ISETP.NE.AND P1, PT, R7, 0x1, PT ;  /* 0x000000010700780c */ /* 0x010fc80003f25270 */
[----:B------:R-:W-:-:S05]  /*23b0*/  SEL R4, R10, R4, !P1 ;  /* 0x000000040a047207 */ /* 0x000fca0004800000 */
[----:B------:R-:W-:Y:S02]  /*23c0*/  IMAD.IADD R5, R3, 0x1, -R4 ;  /* 0x0000000103057824 */ /* 0x000fe400078e0a04 */
[----:B------:R-:W-:Y:S02]  /*23d0*/  IMAD.IADD R3, R4, 0x1, -R3 ;  /* 0x0000000104037824 */ /* 0x000fe400078e0a03 */
[----:B------:R-:W-:Y:S02]  /*23e0*/  IMAD R10, R5, R7, R10 ;  /* 0x00000007050a7224 */ /* 0x000fe400078e020a */
[----:B------:R-:W-:-:S07]  /*23f0*/  IMAD R9, R3, R2, R9 ;  /* 0x0000000203097224 */ /* 0x000fce00078e0209 */
.L_x_35:
[----:B------:R-:W-:Y:S01]  /*2400*/  VIADD R16, R16, 0x1 ;  /* 0x0000000110107836 */ /* 0x000fe20000000000 */
[----:B------:R-:W-:Y:S01]  /*2410*/  PLOP3.LUT P1, PT, PT, PT, PT, 0x80, 0x8 ;  /* 0x000000000008781c */ /* 0x000fe20003f2f070 */
[----:B------:R-:W-:Y:S02]  /*2420*/  IMAD.IADD R15, R10, 0x1, R95 ;  /* 0x000000010a0f7824 */ /* 0x000fe400078e025f */
[----:B------:R-:W-:Y:S01]  /*2430*/  IMAD.IADD R14, R9, 0x1, R94 ;  /* 0x00000001090e7824 */ /* 0x000fe200078e025e */
[----:B------:R-:W-:-:S04]  /*2440*/  ISETP.NE.AND P0, PT, R16, 0x2, PT ;  /* 0x000000021000780c */ /* 0x000fc80003f05270 */
[----:B------:R-:W-:Y:S02]  /*2450*/  SEL R2, RZ, 0x1, P0 ;  /* 0x00000001ff027807 */ /* 0x000fe40000000000 */
[----:B------:R-:W-:Y:S02]  /*2460*/  SEL R16, R16, RZ, P0 ;  /* 0x000000ff10107207 */ /* 0x000fe40000000000 */
[----:B------:R-:W-:Y:S01]  /*2470*/  LOP3.LUT R13, R13, R2, RZ, 0x3c, !PT ;  /* 0x000000020d0d7212 */ /* 0x000fe200078e3cff */
[----:B------:R-:W-:Y:S06]  /*2480*/  @P2 BRA `(.L_x_36) ;  /* 0xfffffff000682947 */ /* 0x000fec000383ffff */
[----:B------:R-:W-:Y:S01]  /*2490*/  UIADD3 UR4, UPT, UPT, UR4, 0x50, URZ ;  /* 0x0000005004047890 */ /* 0x000fe2000fffe0ff */
[----:B------:R-:W-:-:S03]  /*24a0*/  SHF.L.U32 R2, R17, 0x1f, RZ ;  /* 0x0000001f11027819 */ /* 0x000fc600000006ff */
[----:B------:R-:W-:-:S09]  /*24b0*/  ULEA UR5, UR6, UR4, 0x3 ;  /* 0x0000000406057291 */ /* 0x000fd2000f8e18ff */
[----:B------:R-:W1:Y:S02]  /*24c0*/  SYNCS.PHASECHK.TRANS64.TRYWAIT P0, [UR5], R2 ;  /* 0x00000002ff0075a7 */ /* 0x000e640008001105 */
[----:B-1----:R-:W-:Y:S05]  /*24d0*/  @!P0 BRA `(.L_x_37) ;  /* 0x0000007000288947 */ /* 0x002fea0003800000 */
.L_x_137:
[----:B------:R-:W-:-:S04]  /*24e0*/  UIADD3 UR6, UPT, UPT, UR6, 0x1, URZ ;  /* 0x0000000106067890 */ /* 0x000fc8000fffe0ff */
[----:B------:R-:W-:-:S04]  /*24f0*/  UISETP.NE.AND UP0, UPT, UR6, 0xa, UPT ;  /* 0x0000000a0600788c */ /* 0x000fc8000bf05270 */
[----:B------:R-:W-:Y:S02]  /*2500*/  USEL UR7, URZ, 0x1, UP0 ;  /* 0x00000001ff077887 */ /* 0x000fe40008000000 */
[----:B------:R-:W-:-:S04]  /*2510*/  USEL UR6, UR6, URZ, UP0 ;  /* 0x000000ff06067287 */ /* 0x000fc80008000000 */
[----:B------:R-:W-:Y:S01]  /*2520*/  ULEA UR5, UR6, UR4, 0x3 ;  /* 0x0000000406057291 */ /* 0x000fe2000f8e18ff */
[----:B-1----:R-:W-:-:S04]  /*2530*/  LOP3.LUT R2, R17, UR7, RZ, 0x3c, !PT ;  /* 0x0000000711027c12 */ /* 0x002fc8000f8e3cff */
[----:B------:R-:W-:-:S04]  /*2540*/  SHF.L.U32 R3, R2, 0x1f, RZ ;  /* 0x0000001f02037819 */ /* 0x000fc800000006ff */
[----:B------:R-:W1:Y:S02]  /*2550*/  SYNCS.PHASECHK.TRANS64.TRYWAIT P0, [UR5], R3 ;  /* 0x00000003ff0075a7 */ /* 0x000e640008001105 */
[----:B-1----:R-:W-:Y:S05]  /*2560*/  @!P0 BRA `(.L_x_38) ;  /* 0x00000070001c8947 */ /* 0x002fea0003800000 */
.L_x_139:
[----:B------:R-:W-:-:S04]  /*2570*/  UIADD3 UR6, UPT, UPT, UR6, 0x1, URZ ;  /* 0x0000000106067890 */ /* 0x000fc8000fffe0ff */
[----:B------:R-:W-:-:S04]  /*2580*/  UISETP.NE.AND UP0, UPT, UR6, 0xa, UPT ;  /* 0x0000000a0600788c */ /* 0x000fc8000bf05270 */
[----:B------:R-:W-:Y:S02]  /*2590*/  USEL UR7, URZ, 0x1, UP0 ;  /* 0x00000001ff077887 */ /* 0x000fe40008000000 */
[----:B------:R-:W-:-:S04]  /*25a0*/  USEL UR6, UR6, URZ, UP0 ;  /* 0x000000ff06067287 */ /* 0x000fc80008000000 */
[----:B------:R-:W-:Y:S01]  /*25b0*/  ULEA UR5, UR6, UR4, 0x3 ;  /* 0x0000000406057291 */ /* 0x000fe2000f8e18ff */
[----:B------:R-:W-:-:S04]  /*25c0*/  LOP3.LUT R2, R2, UR7, RZ, 0x3c, !PT ;  /* 0x0000000702027c12 */ /* 0x000fc8000f8e3cff */
[----:B-1----:R-:W-:-:S04]  /*25d0*/  SHF.L.U32 R3, R2, 0x1f, RZ ;  /* 0x0000001f02037819 */ /* 0x002fc800000006ff */
[----:B------:R-:W1:Y:S02]  /*25e0*/  SYNCS.PHASECHK.TRANS64.TRYWAIT P0, [UR5], R3 ;  /* 0x00000003ff0075a7 */ /* 0x000e640008001105 */
[----:B-1----:R-:W-:Y:S05]  /*25f0*/  @!P0 BRA `(.L_x_39) ;  /* 0x0000007000108947 */ /* 0x002fea0003800000 */
.L_x_141:
        /* <DEDUP_REMOVED lines=9> */
.L_x_143:
        /* <DEDUP_REMOVED lines=9> */
.L_x_145:
        /* <DEDUP_REMOVED lines=9> */
.L_x_147:
        /* <DEDUP_REMOVED lines=9> */
.L_x_149:
        /* <DEDUP_REMOVED lines=9> */
.L_x_151:
        /* <DEDUP_REMOVED lines=9> */
.L_x_153:
[----:B------:R-:W-:-:S04]  /*2960*/  UIADD3 UR6, UPT, UPT, UR6, 0x1, URZ ;  /* 0x0000000106067890 */ /* 0x000fc8000fffe0ff */
[----:B------:R-:W-:-:S04]  /*2970*/  UISETP.NE.AND UP0, UPT, UR6, 0xa, UPT ;  /* 0x0000000a0600788c */ /* 0x000fc8000bf05270 */
[----:B------:R-:W-:Y:S02]  /*2980*/  USEL UR5, URZ, 0x1, UP0 ;  /* 0x00000001ff057887 */ /* 0x000fe40008000000 */
[----:B------:R-:W-:-:S04]  /*2990*/  USEL UR6, UR6, URZ, UP0 ;  /* 0x000000ff06067287 */ /* 0x000fc80008000000 */
[----:B------:R-:W-:Y:S01]  /*29a0*/  ULEA UR6, UR6, UR4, 0x3 ;  /* 0x0000000406067291 */ /* 0x000fe2000f8e18ff */
[----:B------:R-:W-:-:S04]  /*29b0*/  LOP3.LUT R2, R2, UR5, RZ, 0x3c, !PT ;  /* 0x0000000502027c12 */ /* 0x000fc8000f8e3cff */
[----:B------:R-:W-:Y:S01]  /*29c0*/  SHF.L.U32 R2, R2, 0x1f, RZ ;  /* 0x0000001f02027819 */ /* 0x000fe200000006ff */
[----:B-1--4-:R-:W-:-:S07]  /*29d0*/  IMAD.U32 R0, RZ, RZ, UR6 ;  /* 0x00000006ff007e24 */ /* 0x012fce000f8e00ff */
.L_x_46:
[----:B-1----:R1:W2:Y:S02]  /*29e0*/  SYNCS.PHASECHK.TRANS64.TRYWAIT P0, [R0+URZ], R2 ;  /* 0x00000002000075a7 */ /* 0x0022a400080011ff */
[----:B--2---:R-:W-:Y:S05]  /*29f0*/  @!P0 NANOSLEEP.SYNCS 0x989680 ;  /* 0x009896800000895d */ /* 0x004fea0003900000 */
[----:B------:R-:W2:Y:S02]  /*2a00*/  @!P0 SYNCS.PHASECHK.TRANS64 P0, [R0+URZ], R2 ;  /* 0x00000002000085a7 */ /* 0x000ea400080010ff */
[----:B--2---:R-:W-:Y:S05]  /*2a10*/  @P0 EXIT ;  /* 0x000000000000094d */ /* 0x004fea0003800000 */
[----:B------:R-:W-:Y:S05]  /*2a20*/  BRA `(.L_x_46) ;  /* 0xfffffffc00ec7947 */ /* 0x000fea000383ffff */
.L_x_18:
[----:B------:R-:W-:-:S04]  /*2a30*/  UISETP.NE.AND UP1, UPT, UR37, URZ, UPT ;  /* 0x000000ff2500728c */ /* 0x000fc8000bf25270 */
[----:B------:R-:W-:-:S09]  /*2a40*/  UISETP.NE.OR UP1, UPT, UR8, 0x1, UP1 ;  /* 0x000000010800788c */ /* 0x000fd20008f25670 */
[----:B------:R-:W-:Y:S05]  /*2a50*/  BRA.U UP1, `(.L_x_47) ;  /* 0x0000000501487547 */ /* 0x000fea000b800000 */
[----:B------:R-:W-:Y:S01]  /*2a60*/  ISETP.NE.AND P2, PT, R2, RZ, PT ;  /* 0x000000ff0200720c */ /* 0x000fe20003f45270 */
[----:B------:R-:W-:Y:S01]  /*2a70*/  IMAD.MOV.U32 R12, RZ, RZ, 0x1 ;  /* 0x00000001ff0c7424 */ /* 0x000fe200078e00ff */
[----:B------:R-:W-:Y:S02]  /*2a80*/  CS2R R10, SRZ ;  /* 0x00000000000a7805 */ /* 0x000fe4000001ff00 */
[----:B------:R-:W-:Y:S01]  /*2a90*/  CS2R R8, SRZ ;  /* 0x0000000000087805 */ /* 0x000fe2000001ff00 */
[----:B------:R-:W-:Y:S01]  /*2aa0*/  UMOV UR4, 0x400 ;  /* 0x0000040000047882 */ /* 0x000fe20000000000 */
[----:B------:R-:W-:Y:S01]  /*2ab0*/  UMOV UR6, URZ ;  /* 0x000000ff00067c82 */ /* 0x000fe20008000000 */
[----:B------:R-:W-:-:S12]  /*2ac0*/  ULEA UR37, UR37, UR4, 0x18 ;  /* 0x0000000425257291 */ /* 0x000fd8000f8ec0ff */
.L_x_51:
[----:B------:R-:W-:Y:S02]  /*2ad0*/  LEA R0, R8, UR37, 0x3 ;  /* 0x0000002508007c11 */ /* 0x000fe4000f8e18ff */
[----:B------:R-:W-:-:S03]  /*2ae0*/  SHF.L.U32 R4, R9, 0x1f, RZ ;  /* 0x0000001f09047819 */ /* 0x000fc600000006ff */
[----:B------:R-:W-:Y:S01]  /*2af0*/  VIADD R5, R0, 0x160 ;  /* 0x0000016000057836 */ /* 0x000fe20000000000 */
[----:B------:R-:W1:Y:S02]  /*2b00*/  SYNCS.PHASECHK.TRANS64.TRYWAIT P0, [R0+URZ+0x150], R4 ;  /* 0x00015004000075a7 */ /* 0x000e6400080011ff */
[----:B-1----:R-:W-:Y:S05]  /*2b10*/  @!P0 BRA `(.L_x_48) ;  /* 0x0000006c00708947 */ /* 0x002fea0003800000 */
.L_x_154:
[----:B------:R-:W-:Y:S01]  /*2b20*/  ULEA UR5, UR6, UR37, 0x3 ;  /* 0x0000002506057291 */ /* 0x000fe2000f8e18ff */
[----:B-1----:R-:W-:Y:S01]  /*2b30*/  PRMT R0, RZ, 0x654, R5 ;  /* 0x00000654ff007816 */ /* 0x002fe20000000005 */
[----:B------:R-:W-:Y:S01]  /*2b40*/  @!P2 IMAD.MOV.U32 R4, RZ, RZ, 0x10 ;  /* 0x00000010ff04a424 */ /* 0x000fe200078e00ff */
[----:B------:R-:W-:Y:S01]  /*2b50*/  SHF.L.U32 R5, R12, 0x1f, RZ ;  /* 0x0000001f0c057819 */ /* 0x000fe200000006ff */
[----:B------:R-:W-:Y:S01]  /*2b60*/  UIADD3 UR4, UPT, UPT, UR5, 0xf0, URZ ;  /* 0x000000f005047890 */ /* 0x000fe2000fffe0ff */
[----:B------:R1:W-:Y:S05]  /*2b70*/  SYNCS.ARRIVE.TRANS64.RED.A1T0 RZ, [R0+URZ], RZ ;  /* 0x000000ff00ff79a7 */ /* 0x0003ea00081004ff */
[----:B------:R-:W-:Y:S01]  /*2b80*/  IMAD.U32 R6, RZ, RZ, UR4 ;  /* 0x00000004ff067e24 */ /* 0x000fe2000f8e00ff */
[----:B------:R-:W2:Y:S04]  /*2b90*/  SYNCS.PHASECHK.TRANS64.TRYWAIT P0, [UR5+0x100], R5 ;  /* 0x00010005ff0075a7 */ /* 0x000ea80008001105 */
[----:B------:R-:W-:Y:S01]  /*2ba0*/  PRMT R6, R2, 0x654, R6 ;  /* 0x0000065402067816 */ /* 0x000fe20000000006 */
[----:B-12---:R-:W-:Y:S06]  /*2bb0*/  @!P0 BRA `(.L_x_49) ;  /* 0x0000006c005c8947 */ /* 0x006fec0003800000 */
.L_x_156:
[----:B------:R-:W-:Y:S01]  /*2bc0*/  ULEA UR4, UR6, UR37, 0x4 ;  /* 0x0000002506047291 */ /* 0x000fe2000f8e20ff */
[----:B------:R-:W-:Y:S01]  /*2bd0*/  SEL R3, R6, R3, !P2 ;  /* 0x0000000306037207 */ /* 0x000fe20005000000 */
[----:B------:R-:W-:Y:S01]  /*2be0*/  UIADD3 UR5, UPT, UPT, UR5, 0xf0, URZ ;  /* 0x000000f005057890 */ /* 0x000fe2000fffe0ff */
[----:B-1----:R-:W-:Y:S01]  /*2bf0*/  LEA R0, R11, UR37, 0x3 ;  /* 0x000000250b007c11 */ /* 0x002fe2000f8e18ff */
[----:B------:R-:W-:Y:S01]  /*2c00*/  UIADD3 UR4, UPT, UPT, UR4, 0x180, URZ ;  /* 0x0000018004047890 */ /* 0x000fe2000fffe0ff */
[----:B------:R1:W-:Y:S01]  /*2c10*/  @!P2 SYNCS.ARRIVE.TRANS64.RED RZ, [R3+URZ], R4 ;  /* 0x0000000403ffa9a7 */ /* 0x0003e200080004ff */
[----:B------:R-:W-:Y:S01]  /*2c20*/  UIADD3 UR6, UPT, UPT, UR6, 0x1, URZ ;  /* 0x0000000106067890 */ /* 0x000fe2000fffe0ff */
[----:B------:R-:W-:-:S03]  /*2c30*/  VIADD R8, R8, 0x1 ;  /* 0x0000000108087836 */ /* 0x000fc60000000000 */
[----:B------:R-:W-:Y:S02]  /*2c40*/  UISETP.NE.AND UP0, UPT, UR6, 0x2, UPT ;  /* 0x000000020600788c */ /* 0x000fe4000bf05270 */
[----:B------:R-:W-:Y:S01]  /*2c50*/  ISETP.NE.AND P0, PT, R8, 0x2, PT ;  /* 0x000000020800780c */ /* 0x000fe20003f05270 */
[----:B------:R-:W-:Y:S06]  /*2c60*/  UGETNEXTWORKID.BROADCAST [UR4], [UR5] ;  /* 0x00000000040073ca */ /* 0x000fec0008000100 */
[----:B------:R-:W-:Y:S02]  /*2c70*/  USEL UR4, URZ, 0x1, UP0 ;  /* 0x00000001ff047887 */ /* 0x000fe40008000000 */
[----:B------:R-:W-:-:S04]  /*2c80*/  USEL UR6, UR6, URZ, UP0 ;  /* 0x000000ff06067287 */ /* 0x000fc80008000000 */
[----:B------:R-:W-:Y:S02]  /*2c90*/  LOP3.LUT R12, R12, UR4, RZ, 0x3c, !PT ;  /* 0x000000040c0c7c12 */ /* 0x000fe4000f8e3cff */
[----:B-1----:R-:W-:-:S04]  /*2ca0*/  SHF.L.U32 R4, R10, 0x1f, RZ ;  /* 0x0000001f0a047819 */ /* 0x002fc800000006ff */
[----:B------:R-:W1:Y:S02]  /*2cb0*/  SYNCS.PHASECHK.TRANS64.TRYWAIT P1, [R0+URZ+0xf0], R4 ;  /* 0x0000f004000075a7 */ /* 0x000e6400080211ff */
[----:B-1----:R-:W-:Y:S05]  /*2cc0*/  @!P1 BRA `(.L_x_50) ;  /* 0x0000006c00309947 */ /* 0x002fea0003800000 */
.L_x_157:
[C---:B-1----:R-:W-:Y:S01]  /*2cd0*/  LEA R4, R11.reuse, UR37, 0x4 ;  /* 0x000000250b047c11 */ /* 0x042fe2000f8e20ff */
[----:B------:R-:W-:Y:S01]  /*2ce0*/  VIADD R0, R0, 0x100 ;  /* 0x0000010000007836 */ /* 0x000fe20000000000 */
[----:B------:R-:W-:Y:S01]  /*2cf0*/  SEL R8, R8, RZ, P0 ;  /* 0x000000ff08087207 */ /* 0x000fe20000000000 */
[----:B------:R-:W-:-:S03]  /*2d00*/  VIADD R11, R11, 0x1 ;  /* 0x000000010b0b7836 */ /* 0x000fc60000000000 */
[----:B------:R-:W1:Y:S01]  /*2d10*/  LDS.128 R4, [R4+0x180] ;  /* 0x0001800004047984 */ /* 0x000e620000000c00 */
[----:B------:R-:W-:Y:S02]  /*2d20*/  PRMT R0, RZ, 0x654, R0 ;  /* 0x00000654ff007816 */ /* 0x000fe40000000000 */
[C---:B------:R-:W-:Y:S01]  /*2d30*/  ISETP.NE.AND P1, PT, R11.reuse, 0x2, PT ;  /* 0x000000020b00780c */ /* 0x040fe20003f25270 */
[----:B------:R-:W-:Y:S01]  /*2d40*/  @!PT LDS RZ, [RZ] ;  /* 0x00000000fffff984 */ /* 0x000fe20000000800 */
[----:B------:R-:W-:Y:S01]  /*2d50*/  @!PT LDS RZ, [RZ] ;  /* 0x00000000fffff984 */ /* 0x000fe20000000800 */
[----:B------:R-:W-:Y:S01]  /*2d60*/  @!PT LDS RZ, [RZ] ;  /* 0x00000000fffff984 */ /* 0x000fe20000000800 */
[----:B------:R-:W-:Y:S01]  /*2d70*/  @!PT LDS RZ, [RZ] ;  /* 0x00000000fffff984 */ /* 0x000fe20000000800 */
[----:B------:R2:W-:Y:S06]  /*2d80*/  MEMBAR.ALL.CTA ;  /* 0x0000000000007992 */ /* 0x0005ec0000008000 */
[----:B--2---:R-:W2:Y:S01]  /*2d90*/  FENCE.VIEW.ASYNC.S ;  /* 0x00000000000073c6 */ /* 0x004ea20000000000 */
[----:B------:R-:W-:Y:S01]  /*2da0*/  SEL R11, R11, RZ, P1 ;  /* 0x000000ff0b0b7207 */ /* 0x000fe20000800000 */
[----:B--2---:R2:W-:Y:S01]  /*2db0*/  SYNCS.ARRIVE.TRANS64.RED.A1T0 RZ, [R0+URZ], RZ ;  /* 0x000000ff00ff79a7 */ /* 0x0045e200081004ff */
[----:B-1----:R-:W-:-:S02]  /*2dc0*/  LOP3.LUT P3, RZ, R6, 0x1, RZ, 0xc0, !PT ;  /* 0x0000000106ff7812 */ /* 0x002fc4000786c0ff */
[----:B------:R-:W-:-:S04]  /*2dd0*/  SEL R4, RZ, 0x1, P1 ;  /* 0x00000001ff047807 */ /* 0x000fc80000800000 */
[----:B------:R-:W-:Y:S02]  /*2de0*/  LOP3.LUT R10, R10, R4, RZ, 0x3c, !PT ;  /* 0x000000040a0a7212 */ /* 0x000fe400078e3cff */
[----:B--2---:R-:W-:-:S04]  /*2df0*/  SEL R0, RZ, 0x1, P0 ;  /* 0x00000001ff007807 */ /* 0x004fc80000000000 */
[----:B------:R-:W-:Y:S01]  /*2e00*/  LOP3.LUT R9, R9, R0, RZ, 0x3c, !PT ;  /* 0x0000000009097212 */ /* 0x000fe200078e3cff */
[----:B------:R-:W-:Y:S06]  /*2e10*/  @P3 BRA `(.L_x_51) ;  /* 0xfffffffc002c3947 */ /* 0x000fec000383ffff */
[----:B------:R-:W-:Y:S01]  /*2e20*/  ULEA UR5, UR6, UR37, 0x3 ;  /* 0x0000002506057291 */ /* 0x000fe2000f8e18ff */
[----:B------:R-:W-:-:S08]  /*2e30*/  SHF.L.U32 R2, R12, 0x1f, RZ ;  /* 0x0000001f0c027819 */ /* 0x000fd000000006ff */
[----:B------:R-:W1:Y:S02]  /*2e40*/  SYNCS.PHASECHK.TRANS64 P0, [UR5+0x100], R2 ;  /* 0x00010002ff0075a7 */ /* 0x000e640008001005 */
[----:B-1----:R-:W-:Y:S05]  /*2e50*/  @P0 BRA `(.L_x_52) ;  /* 0x0000000000080947 */ /* 0x002fea0003800000 */
[----:B------:R-:W1:Y:S02]  /*2e60*/  SYNCS.PHASECHK.TRANS64.TRYWAIT P0, [UR5+0x100], R2 ;  /* 0x00010002ff0075a7 */ /* 0x000e640008001105 */
[----:B-1----:R-:W-:Y:S05]  /*2e70*/  @!P0 BRA `(.L_x_53) ;  /* 0x0000006800d88947 */ /* 0x002fea0003800000 */
.L_x_52:
[----:B------:R-:W-:-:S04]  /*2e80*/  UIADD3 UR4, UPT, UPT, UR6, 0x1, URZ ;  /* 0x0000000106047890 */ /* 0x000fc8000fffe0ff */
[----:B------:R-:W-:-:S04]  /*2e90*/  UISETP.NE.AND UP0, UPT, UR4, 0x2, UPT ;  /* 0x000000020400788c */ /* 0x000fc8000bf05270 */
[----:B------:R-:W-:Y:S02]  /*2ea0*/  USEL UR7, URZ, 0x1, UP0 ;  /* 0x00000001ff077887 */ /* 0x000fe40008000000 */
[----:B------:R-:W-:-:S04]  /*2eb0*/  USEL UR4, UR4, URZ, UP0 ;  /* 0x000000ff04047287 */ /* 0x000fc80008000000 */
[----:B------:R-:W-:Y:S01]  /*2ec0*/  ULEA UR4, UR4, UR37, 0x3 ;  /* 0x0000002504047291 */ /* 0x000fe2000f8e18ff */
[----:B-1----:R-:W-:-:S04]  /*2ed0*/  LOP3.LUT R2, R12, UR7, RZ, 0x3c, !PT ;  /* 0x000000070c027c12 */ /* 0x002fc8000f8e3cff */
[----:B------:R-:W-:-:S04]  /*2ee0*/  SHF.L.U32 R0, R2, 0x1f, RZ ;  /* 0x0000001f02007819 */ /* 0x000fc800000006ff */
[----:B------:R-:W1:Y:S02]  /*2ef0*/  SYNCS.PHASECHK.TRANS64 P0, [UR4+0x100], R0 ;  /* 0x00010000ff0075a7 */ /* 0x000e640008001004 */
[----:B-1----:R-:W-:Y:S05]  /*2f00*/  @P0 EXIT ;  /* 0x000000000000094d */ /* 0x002fea0003800000 */
[----:B------:R-:W-:Y:S02]  /*2f10*/  SHF.L.U32 R2, R2, 0x1f, RZ ;  /* 0x0000001f02027819 */ /* 0x000fe400000006ff */
[----:B------:R-:W-:-:S07]  /*2f20*/  MOV R0, UR4 ;  /* 0x0000000400007c02 */ /* 0x000fce0008000f00 */
.L_x_54:
[----:B-1----:R1:W2:Y:S02]  /*2f30*/  SYNCS.PHASECHK.TRANS64.TRYWAIT P0, [R0+URZ+0x100], R2 ;  /* 0x00010002000075a7 */ /* 0x0022a400080011ff */
[----:B--2---:R-:W-:Y:S05]  /*2f40*/  @!P0 NANOSLEEP.SYNCS 0x989680 ;  /* 0x009896800000895d */ /* 0x004fea0003900000 */
[----:B------:R-:W2:Y:S02]  /*2f50*/  @!P0 SYNCS.PHASECHK.TRANS64 P0, [R0+URZ+0x100], R2 ;  /* 0x00010002000085a7 */ /* 0x000ea400080010ff */
[----:B--2---:R-:W-:Y:S05]  /*2f60*/  @P0 EXIT ;  /* 0x000000000000094d */ /* 0x004fea0003800000 */
[----:B------:R-:W-:Y:S05]  /*2f70*/  BRA `(.L_x_54) ;  /* 0xfffffffc00ec7947 */ /* 0x000fea000383ffff */
.L_x_47:
[----:B------:R-:W-:-:S09]  /*2f80*/  UISETP.NE.AND UP1, UPT, UR8, URZ, UPT ;  /* 0x000000ff0800728c */ /* 0x000fd2000bf25270 */
[----:B------:R-:W-:Y:S05]  /*2f90*/  BRA.U UP1, `(.L_x_55) ;  /* 0x0000000d01947547 */ /* 0x000fea000b800000 */
[----:B------:R-:W-:Y:S01]  /*2fa0*/  UMOV UR4, 0x40 ;  /* 0x0000004000047882 */ /* 0x000fe20000000000 */
[----:B------:R-:W-:Y:S01]  /*2fb0*/  NOP ;  /* 0x0000000000007918 */ /* 0x000fe20000000000 */
[----:B------:R-:W-:Y:S01]  /*2fc0*/  ULEA UR4, UR37, UR4, 0x18 ;  /* 0x0000000425047291 */ /* 0x000fe2000f8ec0ff */
[----:B------:R-:W-:Y:S02]  /*2fd0*/  UMOV UR5, 0x400 ;  /* 0x0000040000057882 */ /* 0x000fe40000000000 */
[----:B------:R-:W-:-:S06]  /*2fe0*/  ULEA UR37, UR37, UR5, 0x18 ;  /* 0x0000000525257291 */ /* 0x000fcc000f8ec0ff */
[----:B------:R-:W1:Y:S02]  /*2ff0*/  LDS.U8 R0, [UR4+0x1c] ;  /* 0x00001c04ff007984 */ /* 0x000e640008000000 */
[----:B-1----:R-:W-:-:S13]  /*3000*/  ISETP.NE.AND P0, PT, R0, RZ, PT ;  /* 0x000000ff0000720c */ /* 0x002fda0003f05270 */
[----:B------:R-:W-:Y:S05]  /*3010*/  @P0 BRA `(.L_x_56) ;  /* 0x0000000000580947 */ /* 0x000fea0003800000 */
[----:B------:R-:W-:-:S13]  /*3020*/  ELECT P0, URZ, PT ;  /* 0x0000000000ff782f */ /* 0x000fda0003800000 */
[----:B------:R-:W-:Y:S05]  /*3030*/  @!P0 BRA `(.L_x_57) ;  /* 0x0000000000608947 */ /* 0x000fea0003800000 */
[----:B------:R-:W-:Y:S01]  /*3040*/  UMOV UR5, 0x10 ;  /* 0x0000001000057882 */ /* 0x000fe20000000000 */
[----:B------:R-:W-:Y:S01]  /*3050*/  HFMA2 R0, -RZ, RZ, 0, 5.9604644775390625e-08 ;  /* 0x00000001ff007431 */ /* 0x000fe200000001ff */
[----:B------:R-:W-:-:S03]  /*3060*/  MOV R2, 0xffff ;  /* 0x0000ffff00027802 */ /* 0x000fc60000000f00 */
[----:B------:R-:W-:Y:S04]  /*3070*/  DEPBAR.LE SB1, 0x36 ;  /* 0x00009d800000791a */ /* 0x000fe80000000000 */
[----:B------:R-:W1:Y:S02]  /*3080*/  UTCATOMSWS.FIND_AND_SET.ALIGN UP0, UR5, UR5 ;  /* 0x00000005000575e3 */ /* 0x000e640008000800 */
[----:B-1----:R-:W-:Y:S01]  /*3090*/  MOV R3, UR5 ;  /* 0x0000000500037c02 */ /* 0x002fe20008000f00 */
[----:B------:R-:W-:Y:S06]  /*30a0*/  BRA.U UP0, `(.L_x_58) ;  /* 0x0000000100187547 */ /* 0x000fec000b800000 */
.L_x_59:
[----:B------:R-:W-:Y:S05]  /*30b0*/  NANOSLEEP 0x64 ;  /* 0x000000640000795d */ /* 0x000fea0003800000 */
[----:B------:R-:W-:-:S05]  /*30c0*/  UMOV UR5, 0x10 ;  /* 0x0000001000057882 */ /* 0x000fca0000000000 */
[----:B------:R-:W-:Y:S04]  /*30d0*/  DEPBAR.LE SB1, 0x36 ;  /* 0x00009d800000791a */ /* 0x000fe80000000000 */
[----:B------:R-:W1:Y:S02]  /*30e0*/  UTCATOMSWS.FIND_AND_SET.ALIGN UP0, UR5, UR5 ;  /* 0x00000005000575e3 */ /* 0x000e640008000800 */
[----:B-1----:R-:W-:Y:S01]  /*30f0*/  MOV R3, UR5 ;  /* 0x0000000500037c02 */ /* 0x002fe20008000f00 */
[----:B------:R-:W-:Y:S05]  /*3100*/  BRA.U !UP0, `(.L_x_59) ;  /* 0xfffffffd08e87547 */ /* 0x000fea000b83ffff */
.L_x_58:
[-C--:B------:R-:W-:Y:S02]  /*3110*/  SHF.L.U32 R2, R2, R3.reuse, RZ ;  /* 0x0000000302027219 */ /* 0x080fe400000006ff */
[----:B------:R-:W-:Y:S01]  /*3120*/  SHF.L.U32 R0, R0, R3, RZ ;  /* 0x0000000300007219 */ /* 0x000fe200000006ff */
[----:B------:R-:W-:Y:S02]  /*3130*/  IMAD.SHL.U32 R3, R3, 0x20, RZ ;  /* 0x0000002003037824 */ /* 0x000fe400078e00ff */
[----:B------:R1:W-:Y:S04]  /*3140*/  ATOMS.OR RZ, [UR4+0x14], R2 ;  /* 0x00001402ffff798c */ /* 0x0003e8000b000004 */
[----:B------:R1:W-:Y:S04]  /*3150*/  ATOMS.OR RZ, [UR4+0x18], R0 ;  /* 0x00001800ffff798c */ /* 0x0003e8000b000004 */
[----:B------:R1:W-:Y:S01]  /*3160*/  STS [UR37+0x1a0], R3 ;  /* 0x0001a003ff007988 */ /* 0x0003e20008000825 */
[----:B------:R-:W-:Y:S05]  /*3170*/  BRA `(.L_x_57) ;  /* 0x0000000000107947 */ /* 0x000fea0003800000 */
.L_x_56:
[----:B------:R-:W-:Y:S02]  /*3180*/  MOV R0, 0xffffffff ;  /* 0xffffffff00007802 */ /* 0x000fe40000000f00 */
[----:B------:R-:W-:-:S03]  /*3190*/  MOV R2, 0x31c0 ;  /* 0x000031c000027802 */ /* 0x000fc60000000f00 */
[----:B------:R1:W-:Y:S04]  /*31a0*/  STS [UR37+0x1a0], R0 ;  /* 0x0001a000ff007988 */ /* 0x0003e80008000825 */
[----:B-1-3-5:R-:W-:Y:S05]  /*31b0*/  CALL.REL.NOINC `($__internal_1_$__cuda_sm10x_tcgen05_guardrail_trap_phase_invalid_during_alloc) ;  /* 0x00000070001c7944 */ /* 0x02afea0003c00000 */
.L_x_57:
[----:B------:R-:W-:Y:S05]  /*31c0*/  WARPSYNC.ALL ;  /* 0x0000000000007948 */ /* 0x000fea0003800000 */
[----:B------:R-:W2:Y:S01]  /*31d0*/  S2UR UR6, SR_CgaCtaId ;  /* 0x00000000000679c3 */ /* 0x000ea20000008800 */
[----:B------:R-:W-:Y:S01]  /*31e0*/  UMOV UR4, 0x400 ;  /* 0x0000040000047882 */ /* 0x000fe20000000000 */
[----:B------:R-:W-:-:S06]  /*31f0*/  NOP ;  /* 0x0000000000007918 */ /* 0x000fcc0000000000 */
[----:B------:R-:W-:Y:S06]  /*3200*/  BAR.ARV 0x6, 0xa0 ;  /* 0x0182800000007b1d */ /* 0x000fec0000002000 */
[----:B------:R-:W4:Y:S01]  /*3210*/  LDCU UR7, c[0x0][0x38c] ;  /* 0x00007180ff0777ac */ /* 0x000f220008000800 */
[----:B------:R-:W-:Y:S01]  /*3220*/  IMAD.MOV.U32 R11, RZ, RZ, 0x1 ;  /* 0x00000001ff0b7424 */ /* 0x000fe200078e00ff */
[----:B------:R-:W-:Y:S01]  /*3230*/  CS2R R8, SRZ ;  /* 0x0000000000087805 */ /* 0x000fe2000001ff00 */
[----:B------:R-:W-:Y:S01]  /*3240*/  IMAD.MOV.U32 R10, RZ, RZ, RZ ;  /* 0x000000ffff0a7224 */ /* 0x000fe200078e00ff */
[----:B------:R-:W-:Y:S01]  /*3250*/  UMOV UR18, URZ ;  /* 0x000000ff00127c82 */ /* 0x000fe20008000000 */
[----:B------:R-:W-:Y:S01]  /*3260*/  UMOV UR17, URZ ;  /* 0x000000ff00117c82 */ /* 0x000fe20008000000 */
[----:B------:R-:W-:Y:S01]  /*3270*/  UMOV UR22, 0x0 ;  /* 0x0000000000167882 */ /* 0x000fe20000000000 */
[----:B------:R-:W-:Y:S01]  /*3280*/  UMOV UR23, 0x4410090 ;  /* 0x0441009000177882 */ /* 0x000fe20000000000 */
[----:B------:R-:W-:Y:S01]  /*3290*/  UMOV UR20, 0x0 ;  /* 0x0000000000147882 */ /* 0x000fe20000000000 */
[----:B------:R-:W-:Y:S01]  /*32a0*/  UMOV UR21, 0x4410090 ;  /* 0x0441009000157882 */ /* 0x000fe20000000000 */
[----:B--2---:R-:W-:Y:S01]  /*32b0*/  ULEA UR6, UR6, UR4, 0x18 ;  /* 0x0000000406067291 */ /* 0x004fe2000f8ec0ff */
[----:B------:R-:W2:Y:S03]  /*32c0*/  LDCU UR4, c[0x0][0x38c] ;  /* 0x00007180ff0477ac */ /* 0x000ea60008000800 */
[----:B------:R-:W-:-:S02]  /*32d0*/  UIADD3 UR11, UPT, UPT, UR6, 0x6400, URZ ;  /* 0x00006400060b7890 */ /* 0x000fc4000fffe0ff */
[----:B----4-:R-:W-:-:S03]  /*32e0*/  UIADD3 UR7, UPT, UPT, UR7, 0x3f, URZ ;  /* 0x0000003f07077890 */ /* 0x010fc6000fffe0ff */
[----:B-1----:R-:W1:Y:S01]  /*32f0*/  LDS R0, [UR6+0x1a0] ;  /* 0x0001a006ff007984 */ /* 0x002e620008000800 */
[----:B------:R-:W-:Y:S02]  /*3300*/  UIADD3 UR12, UPT, UPT, UR6, 0x10400, URZ ;  /* 0x00010400060c7890 */ /* 0x000fe4000fffe0ff */
[----:B------:R-:W-:Y:S02]  /*3310*/  USHF.R.S32.HI UR5, URZ, 0x1f, UR7 ;  /* 0x0000001fff057899 */ /* 0x000fe40008011407 */
[----:B------:R-:W-:Y:S02]  /*3320*/  USHF.R.U32.HI UR11, URZ, 0x4, UR11 ;  /* 0x00000004ff0b7899 */ /* 0x000fe4000801160b */
[----:B------:R-:W-:Y:S02]  /*3330*/  ULEA.HI UR5, UR5, UR7, URZ, 0x6 ;  /* 0x0000000705057291 */ /* 0x000fe4000f8f30ff */
[----:B------:R-:W-:Y:S02]  /*3340*/  USHF.R.U32.HI UR12, URZ, 0x4, UR12 ;  /* 0x00000004ff0c7899 */ /* 0x000fe4000801160c */
[----:B------:R-:W-:-:S02]  /*3350*/  USHF.R.S32.HI UR5, URZ, 0x6, UR5 ;  /* 0x00000006ff057899 */ /* 0x000fc40008011405 */
[----:B------:R-:W-:Y:S02]  /*3360*/  ULOP3.LUT UR11, UR11, 0x3fff, URZ, 0xc0, !UPT ;  /* 0x00003fff0b0b7892 */ /* 0x000fe4000f8ec0ff */
[----:B------:R-:W-:Y:S02]  /*3370*/  UISETP.LT.AND UP0, UPT, UR5, 0x1, UPT ;  /* 0x000000010500788c */ /* 0x000fe4000bf01270 */
[----:B------:R-:W-:Y:S02]  /*3380*/  ULOP3.LUT UR12, UR12, 0x3fff, URZ, 0xc0, !UPT ;  /* 0x00003fff0c0c7892 */ /* 0x000fe4000f8ec0ff */
[----:B------:R-:W-:Y:S02]  /*3390*/  USEL UR10, UR5, 0x1, !UP0 ;  /* 0x00000001050a7887 */ /* 0x000fe4000c000000 */
[----:B------:R-:W-:Y:S02]  /*33a0*/  ULOP3.LUT UR11, UR11, 0x10000, URZ, 0xfc, !UPT ;  /* 0x000100000b0b7892 */ /* 0x000fe4000f8efcff */
[----:B------:R-:W-:-:S02]  /*33b0*/  ULOP3.LUT UR12, UR12, 0x2000000, URZ, 0xfc, !UPT ;  /* 0x020000000c0c7892 */ /* 0x000fc4000f8efcff */
[----:B------:R-:W-:Y:S02]  /*33c0*/  UIADD3 UR10, UPT, UPT, -UR10, URZ, URZ ;  /* 0x000000ff0a0a7290 */ /* 0x000fe4000fffe1ff */
[----:B--2---:R-:W-:Y:S01]  /*33d0*/  UISETP.GE.AND UP3, UPT, UR4, 0x1, UPT ;  /* 0x000000010400788c */ /* 0x004fe2000bf66270 */
[----:B-1----:R-:W-:-:S15]  /*33e0*/  R2UR UR19, R0 ;  /* 0x00000000001372ca */ /* 0x002fde00000e0000 */
.L_x_66:
[----:B------:R-:W-:Y:S02]  /*33f0*/  LEA R0, R10, UR6, 0x3 ;  /* 0x000000060a007c11 */ /* 0x000fe4000f8e18ff */
[----:B------:R-:W-:Y:S02]  /*3400*/  SHF.L.U32 R2, R9, 0x1f, RZ ;  /* 0x0000001f09027819 */ /* 0x000fe400000006ff */
[----:B------:R-:W-:Y:S01]  /*3410*/  PLOP3.LUT P0, PT, PT, PT, UP3, 0x80, 0x8 ;  /* 0x000000000008781c */ /* 0x000fe20003f0f038 */
[----:B------:R-:W-:Y:S01]  /*3420*/  VIADD R3, R0, 0x100 ;  /* 0x0000010000037836 */ /* 0x000fe20000000000 */
[----:B-1----:R-:W1:Y:S02]  /*3430*/  SYNCS.PHASECHK.TRANS64.TRYWAIT P1, [R0+URZ+0xf0], R2 ;  /* 0x0000f002000075a7 */ /* 0x002e6400080211ff */
[----:B-1--4-:R-:W-:Y:S09]  /*3440*/  @!P1 BRA `(.L_x_60) ;  /* 0x00000064007c9947 */ /* 0x012ff20003800000 */
.L_x_159:
[----:B------:R-:W-:Y:S01]  /*3450*/  LEA R4, R10, UR6, 0x4 ;  /* 0x000000060a047c11 */ /* 0x000fe2000f8e20ff */
[----:B------:R-:W-:Y:S01]  /*3460*/  @UP3 ULEA UR4, UR17, UR6, 0x3 ;  /* 0x0000000611043291 */ /* 0x000fe2000f8e18ff */
[----:B------:R-:W-:Y:S01]  /*3470*/  PLOP3.LUT P2, PT, PT, PT, PT, 0x80, 0x8 ;  /* 0x000000000008781c */ /* 0x000fe20003f4f070 */
[----:B------:R-:W-:Y:S01]  /*3480*/  ULEA UR8, UR18, UR6, 0x3 ;  /* 0x0000000612087291 */ /* 0x000fe2000f8e18ff */
[----:B------:R-:W-:Y:S02]  /*3490*/  PRMT R3, RZ, 0x654, R3 ;  /* 0x00000654ff037816 */ /* 0x000fe40000000003 */
[----:B------:R-:W2:Y:S01]  /*34a0*/  LDS.128 R4, [R4+0x180] ;  /* 0x0001800004047984 */ /* 0x000ea20000000c00 */
[----:B-1----:R-:W-:Y:S02]  /*34b0*/  @P0 SHF.L.U32 R2, R8, 0x1f, RZ ;  /* 0x0000001f08020819 */ /* 0x002fe400000006ff */
[----:B------:R-:W-:Y:S01]  /*34c0*/  SHF.L.U32 R0, R11, 0x1f, RZ ;  /* 0x0000001f0b007819 */ /* 0x000fe200000006ff */
[----:B------:R-:W-:Y:S01]  /*34d0*/  @!PT LDS RZ, [RZ] ;  /* 0x00000000fffff984 */ /* 0x000fe20000000800 */
[----:B------:R-:W-:Y:S01]  /*34e0*/  @!PT LDS RZ, [RZ] ;  /* 0x00000000fffff984 */ /* 0x000fe20000000800 */
[----:B------:R-:W-:Y:S01]  /*34f0*/  @!PT LDS RZ, [RZ] ;  /* 0x00000000fffff984 */ /* 0x000fe20000000800 */
[----:B------:R-:W-:Y:S01]  /*3500*/  @!PT LDS RZ, [RZ] ;  /* 0x00000000fffff984 */ /* 0x000fe20000000800 */
[----:B------:R1:W-:Y:S06]  /*3510*/  MEMBAR.ALL.CTA ;  /* 0x0000000000007992 */ /* 0x0003ec0000008000 */
[----:B-1----:R-:W1:Y:S02]  /*3520*/  FENCE.VIEW.ASYNC.S ;  /* 0x00000000000073c6 */ /* 0x002e640000000000 */
[----:B-1----:R1:W-:Y:S01]  /*3530*/  SYNCS.ARRIVE.TRANS64.RED.A1T0 RZ, [R3+URZ], RZ ;  /* 0x000000ff03ff79a7 */ /* 0x0023e200081004ff */
[----:B------:R1:W4:Y:S01]  /*3540*/  @P0 SYNCS.PHASECHK.TRANS64.TRYWAIT P2, [UR4], R2 ;  /* 0x00000002ff0005a7 */ /* 0x0003220008041104 */
[----:B------:R-:W-:Y:S01]  /*3550*/  ULEA.HI UR4, UR18, UR18, URZ, 0x1 ;  /* 0x0000001212047291 */ /* 0x000fe2000f8f08ff */
[----:B--2---:R-:W-:-:S03]  /*3560*/  LOP3.LUT P1, RZ, R6, 0x1, RZ, 0xc0, !PT ;  /* 0x0000000106ff7812 */ /* 0x004fc6000782c0ff */
[----:B------:R-:W-:Y:S02]  /*3570*/  USHF.L.U32 UR9, UR4, 0x7, URZ ;  /* 0x0000000704097899 */ /* 0x000fe400080006ff */
[----:B------:R-:W-:Y:S02]  /*3580*/  ULOP3.LUT UR4, UR4, 0xffe, URZ, 0xc0, !UPT ;  /* 0x00000ffe04047892 */ /* 0x000fe4000f8ec0ff */
[----:B------:R-:W-:Y:S02]  /*3590*/  ULOP3.LUT UR9, UR9, 0xffffff00, URZ, 0xc0, !UPT ;  /* 0xffffff0009097892 */ /* 0x000fe4000f8ec0ff */
[----:B------:R-:W-:Y:S02]  /*35a0*/  UIADD3 UR4, UPT, UPT, -UR4, UR18, URZ ;  /* 0x0000001204047290 */ /* 0x000fe4000fffe1ff */
[----:B------:R-:W-:Y:S01]  /*35b0*/  UIADD3 UR9, UPT, UPT, UR19, UR9, URZ ;  /* 0x0000000913097290 */ /* 0x000fe2000fffe0ff */
[----:B------:R-:W2:Y:S03]  /*35c0*/  SYNCS.PHASECHK.TRANS64.TRYWAIT P0, [UR8+0x130], R0 ;  /* 0x00013000ff0075a7 */ /* 0x000ea60008001108 */
[----:B------:R-:W-:Y:S01]  /*35d0*/  ULEA UR9, UR4, UR9, 0x14 ;  /* 0x0000000904097291 */ /* 0x000fe2000f8ea0ff */
[----:B-12-4-:R-:W-:Y:S11]  /*35e0*/  @!P0 BRA `(.L_x_61) ;  /* 0x0000006400288947 */ /* 0x016ff60003800000 */
.L_x_161:
[----:B------:R-:W-:Y:S01]  /*35f0*/  IADD3 R10, PT, PT, R10, 0x1, RZ ;  /* 0x000000010a0a7810 */ /* 0x000fe20007ffe0ff */
[----:B------:R-:W-:Y:S06]  /*3600*/  BRA.U !UP3, `(.L_x_62) ;  /* 0x000000010b987547 */ /* 0x000fec000b800000 */
[----:B------:R-:W-:Y:S01]  /*3610*/  UPLOP3.LUT UP4, UPT, UPT, UPT, UPT, 0x40, 0x4 ;  /* 0x000000000004789c */ /* 0x000fe20003f8e870 */
[----:B------:R-:W-:Y:S01]  /*3620*/  UMOV UR16, UR10 ;  /* 0x0000000a00107c82 */ /* 0x000fe20008000000 */
[----:B------:R-:W-:Y:S01]  /*3630*/  UMOV UR15, UR5 ;  /* 0x00000005000f7c82 */ /* 0x000fe20008000000 */
[----:B------:R-:W-:-:S08]  /*3640*/  UMOV UR14, UR17 ;  /* 0x00000011000e7c82 */ /* 0x000fd00008000000 */
.L_x_65:
[----:B------:R-:W-:Y:S02]  /*3650*/  UIADD3 UR16, UPT, UPT, UR16, 0x1, URZ ;  /* 0x0000000110107890 */ /* 0x000fe4000fffe0ff */
[----:B--2---:R-:W-:Y:S02]  /*3660*/  ULEA UR7, UR14, UR6, 0x3 ;  /* 0x000000060e077291 */ /* 0x004fe4000f8e18ff */
[----:B------:R-:W-:Y:S01]  /*3670*/  UISETP.NE.AND UP0, UPT, UR16, URZ, UPT ;  /* 0x000000ff1000728c */ /* 0x000fe2000bf05270 */
[----:B----4-:R-:W-:Y:S10]  /*3680*/  @P2 BRA `(.L_x_63) ;  /* 0x00000000000c2947 */ /* 0x010ff40003800000 */
[----:B-1----:R-:W-:Y:S04]  /*3690*/  SHF.L.U32 R2, R8, 0x1f, RZ ;  /* 0x0000001f08027819 */ /* 0x002fe800000006ff */
[----:B------:R-:W1:Y:S02]  /*36a0*/  SYNCS.PHASECHK.TRANS64.TRYWAIT P0, [UR7], R2 ;  /* 0x00000002ff0075a7 */ /* 0x000e640008001107 */
[----:B-1----:R-:W-:Y:S05]  /*36b0*/  @!P0 BRA `(.L_x_64) ;  /* 0x00000064000c8947 */ /* 0x002fea0003800000 */
.L_x_63:
[----:B------:R-:W-:Y:S01]  /*36c0*/  UISETP.NE.AND UP1, UPT, UR15, 0x1, UPT ;  /* 0x000000010f00788c */ /* 0x000fe2000bf25270 */
[----:B------:R-:W-:Y:S01]  /*36d0*/  PLOP3.LUT P2, PT, PT, PT, PT, 0x80, 0x8 ;  /* 0x000000000008781c */ /* 0x000fe20003f4f070 */
[----:B------:R-:W-:Y:S02]  /*36e0*/  UIADD3 UR17, UPT, UPT, UR14, 0x1, URZ ;  /* 0x000000010e117890 */ /* 0x000fe4000fffe0ff */
[----:B------:R-:W-:Y:S02]  /*36f0*/  ULEA UR24, UR14, UR12, 0xa ;  /* 0x0000000c0e187291 */ /* 0x000fe4000f8e50ff */
[----:B------:R-:W-:Y:S01]  /*3700*/  UISETP.NE.AND UP2, UPT, UR17, 0xa, UPT ;  /* 0x0000000a1100788c */ /* 0x000fe2000bf45270 */
[----:B------:R-:W-:Y:S01]  /*3710*/  PLOP3.LUT P0, PT, PT, PT, UP1, 0x80, 0x8 ;  /* 0x000000000008781c */ /* 0x000fe20003f0f018 */
[----:B------:R-:W-:Y:S02]  /*3720*/  ULEA UR26, UR14, UR11, 0x8 ;  /* 0x0000000b0e1a7291 */ /* 0x000fe4000f8e40ff */
[----:B------:R-:W-:Y:S02]  /*3730*/  USEL UR13, URZ, 0x1, UP2 ;  /* 0x00000001ff0d7887 */ /* 0x000fe40009000000 */
[----:B------:R-:W-:Y:S02]  /*3740*/  USEL UR17, UR17, URZ, UP2 ;  /* 0x000000ff11117287 */ /* 0x000fe40009000000 */
[----:B------:R-:W-:Y:S02]  /*3750*/  UIADD3 UR30, UPT, UPT, UR24, 0x100, URZ ;  /* 0x00000100181e7890 */ /* 0x000fe4000fffe0ff */
[----:B------:R-:W-:Y:S01]  /*3760*/  @UP1 ULEA UR4, UR17, UR6, 0x3 ;  /* 0x0000000611041291 */ /* 0x000fe2000f8e18ff */
[----:B------:R-:W-:Y:S01]  /*3770*/  LOP3.LUT R8, R8, UR13, RZ, 0x3c, !PT ;  /* 0x0000000d08087c12 */ /* 0x000fe2000f8e3cff */
[----:B------:R-:W-:Y:S02]  /*3780*/  UIADD3 UR28, UPT, UPT, UR26, 0x2, URZ ;  /* 0x000000021a1c7890 */ /* 0x000fe4000fffe0ff */
[----:B------:R-:W-:Y:S01]  /*3790*/  UIADD3 UR7, UPT, UPT, UR7, 0x50, URZ ;  /* 0x0000005007077890 */ /* 0x000fe2000fffe0ff */
[----:B-1----:R-:W-:Y:S01]  /*37a0*/  @P0 SHF.L.U32 R0, R8, 0x1f, RZ ;  /* 0x0000001f08000819 */ /* 0x002fe200000006ff */
[----:B------:R-:W-:Y:S01]  /*37b0*/  UMOV UR25, 0x40004040 ;  /* 0x4000404000197882 */ /* 0x000fe20000000000 */
[----:B------:R-:W-:Y:S01]  /*37c0*/  UMOV UR27, 0x80004020 ;  /* 0x80004020001b7882 */ /* 0x000fe20000000000 */
[----:B------:R-:W-:Y:S01]  /*37d0*/  UMOV UR31, 0x40004040 ;  /* 0x40004040001f7882 */ /* 0x000fe20000000000 */
[----:B------:R2:W4:Y:S01]  /*37e0*/  @P0 SYNCS.PHASECHK.TRANS64.TRYWAIT P2, [UR4], R0 ;  /* 0x00000000ff0005a7 */ /* 0x0005220008041104 */
[----:B------:R-:W-:Y:S01]  /*37f0*/  UIADD3 UR15, UPT, UPT, UR15, -0x1, URZ ;  /* 0xffffffff0f0f7890 */ /* 0x000fe2000fffe0ff */
[----:B------:R2:W-:Y:S01]  /*3800*/  UTCQMMA gdesc[UR26], gdesc[UR24], tmem[UR9], tmem[UR22], idesc[UR23], UP4 ;  /* 0x00ff16181a0075ea */ /* 0x0005e2000a000309 */
[----:B------:R-:W-:Y:S01]  /*3810*/  UPLOP3.LUT UP4, UPT, UPT, UPT, UPT, 0x80, 0x8 ;  /* 0x000000000008789c */ /* 0x000fe20003f8f070 */
[----:B------:R-:W-:Y:S01]  /*3820*/  UMOV UR29, 0x80004020 ;  /* 0x80004020001d7882 */ /* 0x000fe20000000000 */
[----:B------:R-:W-:Y:S01]  /*3830*/  UMOV UR14, UR17 ;  /* 0x00000011000e7c82 */ /* 0x000fe20008000000 */
[----:B------:R2:W-:Y:S01]  /*3840*/  UTCQMMA gdesc[UR28], gdesc[UR30], tmem[UR9], tmem[UR20], idesc[UR21], UPT ;  /* 0x00ff141e1c0075ea */ /* 0x0005e2000b800309 */
[----:B------:R2:W-:Y:S01]  /*3850*/  UTCBAR [UR7], URZ ;  /* 0x000000ff070073e9 */ /* 0x0005e200080000ff */
[----:B------:R-:W-:Y:S06]  /*3860*/  BRA.U UP0, `(.L_x_65) ;  /* 0xfffffffd00787547 */ /* 0x000fec000b83ffff */
.L_x_62:
[----:B------:R-:W-:Y:S01]  /*3870*/  UIADD3 UR18, UPT, UPT, UR18, 0x1, URZ ;  /* 0x0000000112127890 */ /* 0x000fe2000fffe0ff */
[C---:B------:R-:W-:Y:S01]  /*3880*/  ISETP.NE.AND P0, PT, R10.reuse, 0x2, PT ;  /* 0x000000020a00780c */ /* 0x040fe20003f05270 */
[----:B------:R-:W-:Y:S02]  /*3890*/  UIADD3 UR8, UPT, UPT, UR8, 0x110, URZ ;  /* 0x0000011008087890 */ /* 0x000fe4000fffe0ff */
[----:B------:R-:W-:Y:S01]  /*38a0*/  UISETP.NE.AND UP0, UPT, UR18, 0x4, UPT ;  /* 0x000000041200788c */ /* 0x000fe2000bf05270 */
[----:B-12---:R-:W-:Y:S02]  /*38b0*/  SEL R0, RZ, 0x1, P0 ;  /* 0x00000001ff007807 */ /* 0x006fe40000000000 */
[----:B------:R-:W-:Y:S01]  /*38c0*/  SEL R10, R10, RZ, P0 ;  /* 0x000000ff0a0a7207 */ /* 0x000fe20000000000 */
[----:B------:R-:W-:Y:S01]  /*38d0*/  USEL UR4, URZ, 0x1, UP0 ;  /* 0x00000001ff047887 */ /* 0x000fe20008000000 */
[----:B------:R-:W-:Y:S01]  /*38e0*/  LOP3.LUT R9, R9, R0, RZ, 0x3c, !PT ;  /* 0x0000000009097212 */ /* 0x000fe200078e3cff */
[----:B------:R-:W-:Y:S01]  /*38f0*/  USEL UR18, UR18, URZ, UP0 ;  /* 0x000000ff12127287 */ /* 0x000fe20008000000 */
[----:B------:R1:W-:Y:S03]  /*3900*/  UTCBAR [UR8], URZ ;  /* 0x000000ff080073e9 */ /* 0x0003e600080000ff */
[----:B------:R-:W-:Y:S01]  /*3910*/  LOP3.LUT R11, R11, UR4, RZ, 0x3c, !PT ;  /* 0x000000040b0b7c12 */ /* 0x000fe2000f8e3cff */
[----:B------:R-:W-:Y:S07]  /*3920*/  @P1 BRA `(.L_x_66) ;  /* 0xfffffff800b01947 */ /* 0x000fee000383ffff */
[----:B------:R-:W2:Y:S01]  /*3930*/  S2UR UR4, SR_CgaCtaId ;  /* 0x00000000000479c3 */ /* 0x000ea20000008800 */
[----:B------:R-:W-:Y:S01]  /*3940*/  ELECT P0, URZ, PT ;  /* 0x0000000000ff782f */ /* 0x000fe20003800000 */
[----:B------:R-:W-:Y:S01]  /*3950*/  IMAD.MOV.U32 R0, RZ, RZ, 0x1 ;  /* 0x00000001ff007424 */ /* 0x000fe200078e00ff */
[----:B------:R-:W-:Y:S01]  /*3960*/  UIADD3 UR6, UPT, UPT, UR6, 0x130, URZ ;  /* 0x0000013006067890 */ /* 0x000fe2000fffe0ff */
[----:B------:R-:W-:Y:S01]  /*3970*/  SHF.L.U32 R2, R11, 0x1f, RZ ;  /* 0x0000001f0b027819 */ /* 0x000fe200000006ff */
[----:B------:R-:W-:-:S03]  /*3980*/  UMOV UR5, 0x40 ;  /* 0x0000004000057882 */ /* 0x000fc60000000000 */
[----:B------:R-:W-:Y:S01]  /*3990*/  UVIRTCOUNT.DEALLOC.SMPOOL 0x80 ;  /* 0x000000800000784c */ /* 0x000fe20000000000 */
[----:B--2---:R-:W-:Y:S02]  /*39a0*/  ULEA UR4, UR4, UR5, 0x18 ;  /* 0x0000000504047291 */ /* 0x004fe4000f8ec0ff */
[----:B------:R-:W-:-:S07]  /*39b0*/  ULEA UR5, UR18, UR6, 0x3 ;  /* 0x0000000612057291 */ /* 0x000fce000f8e18ff */
[----:B------:R2:W-:Y:S02]  /*39c0*/  @P0 STS.U8 [UR4+0x1c], R0 ;  /* 0x00001c00ff000988 */ /* 0x0005e40008000004 */
[----:B------:R-:W3:Y:S02]  /*39d0*/  SYNCS.PHASECHK.TRANS64.TRYWAIT P0, [UR5], R2 ;  /* 0x00000002ff0075a7 */ /* 0x000ee40008001105 */
[----:B--23--:R-:W-:Y:S05]  /*39e0*/  @!P0 BRA `(.L_x_67) ;  /* 0x0000006000588947 */ /* 0x00cfea0003800000 */
.L_x_164:
[----:B------:R-:W-:-:S04]  /*39f0*/  UIADD3 UR7, UPT, UPT, UR18, 0x1, URZ ;  /* 0x0000000112077890 */ /* 0x000fc8000fffe0ff */
[----:B------:R-:W-:-:S04]  /*3a00*/  UISETP.NE.AND UP0, UPT, UR7, 0x4, UPT ;  /* 0x000000040700788c */ /* 0x000fc8000bf05270 */
[----:B-1----:R-:W-:Y:S02]  /*3a10*/  USEL UR8, URZ, 0x1, UP0 ;  /* 0x00000001ff087887 */ /* 0x002fe40008000000 */
[----:B------:R-:W-:-:S04]  /*3a20*/  USEL UR7, UR7, URZ, UP0 ;  /* 0x000000ff07077287 */ /* 0x000fc80008000000 */
[----:B------:R-:W-:Y:S01]  /*3a30*/  ULEA UR5, UR7, UR6, 0x3 ;  /* 0x0000000607057291 */ /* 0x000fe2000f8e18ff */
[----:B--2---:R-:W-:-:S04]  /*3a40*/  LOP3.LUT R2, R11, UR8, RZ, 0x3c, !PT ;  /* 0x000000080b027c12 */ /* 0x004fc8000f8e3cff */
[----:B------:R-:W-:-:S04]  /*3a50*/  SHF.L.U32 R3, R2, 0x1f, RZ ;  /* 0x0000001f02037819 */ /* 0x000fc800000006ff */
[----:B------:R-:W1:Y:S02]  /*3a60*/  SYNCS.PHASECHK.TRANS64.TRYWAIT P0, [UR5], R3 ;  /* 0x00000003ff0075a7 */ /* 0x000e640008001105 */
[----:B-1----:R-:W-:Y:S05]  /*3a70*/  @!P0 BRA `(.L_x_68) ;  /* 0x00000060004c8947 */ /* 0x002fea0003800000 */
.L_x_166:
        /* <DEDUP_REMOVED lines=9> */
.L_x_168:
[----:B------:R-:W-:-:S04]  /*3b10*/  UIADD3 UR7, UPT, UPT, UR7, 0x1, URZ ;  /* 0x0000000107077890 */ /* 0x000fc8000fffe0ff */
[----:B------:R-:W-:-:S04]  /*3b20*/  UISETP.NE.AND UP0, UPT, UR7, 0x4, UPT ;  /* 0x000000040700788c */ /* 0x000fc8000bf05270 */
[----:B------:R-:W-:Y:S02]  /*3b30*/  USEL UR5, URZ, 0x1, UP0 ;  /* 0x00000001ff057887 */ /* 0x000fe40008000000 */
[----:B------:R-:W-:-:S04]  /*3b40*/  USEL UR7, UR7, URZ, UP0 ;  /* 0x000000ff07077287 */ /* 0x000fc80008000000 */
[----:B------:R-:W-:Y:S01]  /*3b50*/  ULEA UR7, UR7, UR6, 0x3 ;  /* 0x0000000607077291 */ /* 0x000fe2000f8e18ff */
[----:B------:R-:W-:-:S04]  /*3b60*/  LOP3.LUT R2, R2, UR5, RZ, 0x3c, !PT ;  /* 0x0000000502027c12 */ /* 0x000fc8000f8e3cff */
[----:B------:R-:W-:-:S04]  /*3b70*/  SHF.L.U32 R2, R2, 0x1f, RZ ;  /* 0x0000001f02027819 */ /* 0x000fc800000006ff */
[----:B------:R-:W2:Y:S02]  /*3b80*/  SYNCS.PHASECHK.TRANS64.TRYWAIT P0, [UR7], R2 ;  /* 0x00000002ff0075a7 */ /* 0x000ea40008001107 */
[----:B--2---:R-:W-:Y:S05]  /*3b90*/  @!P0 BRA `(.L_x_70) ;  /* 0x0000006000348947 */ /* 0x004fea0003800000 */
.L_x_170:
[----:B------:R-:W-:Y:S01]  /*3ba0*/  NOP ;  /* 0x0000000000007918 */ /* 0x000fe20000000000 */
[----:B-1----:R-:W1:Y:S01]  /*3bb0*/  LDS R0, [UR4+0x14] ;  /* 0x00001404ff007984 */ /* 0x002e620008000800 */
[----:B------:R-:W-:Y:S01]  /*3bc0*/  ULOP3.LUT UR6, UR19, 0xffff, URZ, 0xc0, !UPT ;  /* 0x0000ffff13067892 */ /* 0x000fe2000f8ec0ff */
[----:B------:R-:W-:Y:S01]  /*3bd0*/  UMOV UR8, 0xffff ;  /* 0x0000ffff00087882 */ /* 0x000fe20000000000 */
[----:B------:R-:W-:Y:S02]  /*3be0*/  UMOV UR5, 0x1 ;  /* 0x0000000100057882 */ /* 0x000fe40000000000 */
[----:B------:R-:W-:-:S04]  /*3bf0*/  USHF.R.U32.HI UR6, URZ, 0x5, UR6 ;  /* 0x00000005ff067899 */ /* 0x000fc80008011606 */
[----:B------:R-:W-:Y:S02]  /*3c00*/  USHF.L.U32 UR8, UR8, UR6, URZ ;  /* 0x0000000608087299 */ /* 0x000fe400080006ff */
[----:B------:R-:W-:-:S04]  /*3c10*/  USHF.L.U32 UR5, UR5, UR6, URZ ;  /* 0x0000000605057299 */ /* 0x000fc800080006ff */
[----:B-1----:R-:W-:-:S04]  /*3c20*/  LOP3.LUT R0, R0, UR8, RZ, 0xc0, !PT ;  /* 0x0000000800007c12 */ /* 0x002fc8000f8ec0ff */
[----:B------:R-:W-:-:S13]  /*3c30*/  ISETP.NE.AND P0, PT, R0, UR8, PT ;  /* 0x0000000800007c0c */ /* 0x000fda000bf05270 */
[----:B------:R-:W-:Y:S05]  /*3c40*/  @P0 BRA `(.L_x_71) ;  /* 0x0000000000580947 */ /* 0x000fea0003800000 */
[----:B------:R-:W1:Y:S02]  /*3c50*/  LDS R0, [UR4+0x18] ;  /* 0x00001804ff007984 */ /* 0x000e640008000800 */
[----:B-1----:R-:W-:-:S04]  /*3c60*/  LOP3.LUT R0, R0, UR5, RZ, 0xc0, !PT ;  /* 0x0000000500007c12 */ /* 0x002fc8000f8ec0ff */
[----:B------:R-:W-:-:S13]  /*3c70*/  ISETP.NE.AND P0, PT, R0, UR5, PT ;  /* 0x0000000500007c0c */ /* 0x000fda000bf05270 */
[----:B------:R-:W-:Y:S05]  /*3c80*/  @P0 BRA `(.L_x_72) ;  /* 0x00000000003c0947 */ /* 0x000fea0003800000 */
[----:B------:R-:W1:Y:S01]  /*3c90*/  S2R R2, SR_LANEID ;  /* 0x0000000000027919 */ /* 0x000e620000000000 */
[----:B------:R-:W-:Y:S01]  /*3ca0*/  ULOP3.LUT UR8, URZ, UR8, URZ, 0x33, !UPT ;  /* 0x00000008ff087292 */ /* 0x000fe2000f8e33ff */
[----:B------:R-:W-:Y:S02]  /*3cb0*/  VOTEU.ANY UR7, UPT, PT ;  /* 0x0000000000077886 */ /* 0x000fe400038e0100 */
[----:B------:R-:W-:-:S03]  /*3cc0*/  UFLO.U32 UR7, UR7 ;  /* 0x00000007000772bd */ /* 0x000fc600080e0000 */
[----:B------:R-:W-:-:S04]  /*3cd0*/  IMAD.U32 R0, RZ, RZ, UR8 ;  /* 0x00000008ff007e24 */ /* 0x000fc8000f8e00ff */
[----:B------:R2:W3:Y:S02]  /*3ce0*/  REDUX UR6, R0 ;  /* 0x00000000000673c4 */ /* 0x0004e40000000000 */
[----:B------:R1:W-:Y:S02]  /*3cf0*/  UTCATOMSWS.AND URZ, UR8 ;  /* 0x0000000800ff79e3 */ /* 0x0003e40008000000 */
[----:B-1----:R-:W-:Y:S02]  /*3d00*/  ISETP.EQ.U32.AND P0, PT, R2, UR7, PT ;  /* 0x0000000702007c0c */ /* 0x002fe4000bf02070 */
[----:B--2---:R-:W-:Y:S02]  /*3d10*/  LOP3.LUT R0, RZ, UR5, RZ, 0x33, !PT ;  /* 0x00000005ff007c12 */ /* 0x004fe4000f8e33ff */
[----:B---3--:R-:W-:Y:S02]  /*3d20*/  MOV R2, UR6 ;  /* 0x0000000600027c02 */ /* 0x008fe40008000f00 */
[----:B------:R-:W1:Y:S07]  /*3d30*/  REDUX UR5, R0 ;  /* 0x00000000000573c4 */ /* 0x000e6e0000000000 */
[----:B------:R2:W-:Y:S01]  /*3d40*/  @P0 ATOMS.AND RZ, [UR4+0x14], R2 ;  /* 0x00001402ffff098c */ /* 0x0005e2000a800004 */
[----:B-1----:R-:W-:-:S05]  /*3d50*/  IMAD.U32 R0, RZ, RZ, UR5 ;  /* 0x00000005ff007e24 */ /* 0x002fca000f8e00ff */
[----:B------:R2:W-:Y:S01]  /*3d60*/  @P0 ATOMS.AND RZ, [UR4+0x18], R0 ;  /* 0x00001800ffff098c */ /* 0x0005e2000a800004 */
[----:B------:R-:W-:Y:S05]  /*3d70*/  BRA `(.L_x_73) ;  /* 0x0000000000147947 */ /* 0x000fea0003800000 */
.L_x_72:
[----:B------:R-:W-:Y:S02]  /*3d80*/  MOV R2, 0x3da0 ;  /* 0x00003da000027802 */ /* 0x000fe40000000f00 */
[----:B----45:R-:W-:Y:S05]  /*3d90*/  CALL.REL.NOINC `($__internal_0_$__cuda_sm10x_tcgen05_guardrail_trap_col_being_dealloced_not_returned_by_alloc) ;  /* 0x0000006400187944 */ /* 0x030fea0003c00000 */
[----:B------:R-:W-:Y:S05]  /*3da0*/  BRA `(.L_x_73) ;  /* 0x0000000000087947 */ /* 0x000fea0003800000 */
.L_x_71:
[----:B------:R-:W-:Y:S02]  /*3db0*/  MOV R2, 0x3dd0 ;  /* 0x00003dd000027802 */ /* 0x000fe40000000f00 */
[----:B----45:R-:W-:Y:S05]  /*3dc0*/  CALL.REL.NOINC `($__internal_2_$__cuda_sm10x_tcgen05_guardrail_trap_unallocated_columns_being_dealloced) ;  /* 0x0000006400247944 */ /* 0x030fea0003c00000 */
.L_x_73:
[----:B------:R-:W-:Y:S01]  /*3dd0*/  NOP ;  /* 0x0000000000007918 */ /* 0x000fe20000000000 */
[----:B------:R-:W-:Y:S05]  /*3de0*/  EXIT ;  /* 0x000000000000794d */ /* 0x000fea0003800000 */
.L_x_55:
[----:B------:R-:W-:-:S09]  /*3df0*/  UISETP.NE.OR UP2, UPT, UR8, 0x3, !UP2 ;  /* 0x000000030800788c */ /* 0x000fd2000d745670 */
[----:B------:R-:W-:Y:S05]  /*3e00*/  BRA.U UP2, `(.L_x_74) ;  /* 0x0000001102087547 */ /* 0x000fea000b800000 */
[----:B------:R-:W1:Y:S01]  /*3e10*/  LDC R0, c[0x0][0xb30] ;  /* 0x0002cc00ff007b82 */ /* 0x000e620000000800 */
[----:B------:R-:W2:Y:S01]  /*3e20*/  LDCU.64 UR8, c[0x0][0x888] ;  /* 0x00011100ff0877ac */ /* 0x000ea20008000a00 */
[----:B------:R-:W-:Y:S02]  /*3e30*/  HFMA2 R27, -RZ, RZ, 0, 0 ;  /* 0x00000000ff1b7431 */ /* 0x000fe400000001ff */
[----:B------:R-:W-:Y:S01]  /*3e40*/  IMAD.MOV.U32 R29, RZ, RZ, 0x1 ;  /* 0x00000001ff1d7424 */ /* 0x000fe200078e00ff */
[----:B------:R-:W-:Y:S01]  /*3e50*/  MOV R25, 0x1000 ;  /* 0x0000100000197802 */ /* 0x000fe20000000f00 */
[----:B------:R-:W4:Y:S01]  /*3e60*/  LDCU.64 UR4, c[0x0][0x890] ;  /* 0x00011200ff0477ac */ /* 0x000f220008000a00 */
[----:B------:R-:W-:Y:S01]  /*3e70*/  IMAD.MOV.U32 R28, RZ, RZ, RZ ;  /* 0x000000ffff1c7224 */ /* 0x000fe200078e00ff */
[----:B------:R-:W3:Y:S01]  /*3e80*/  LDC R24, c[0x0][0x370] ;  /* 0x0000dc00ff187b82 */ /* 0x000ee20000000800 */
[----:B------:R-:W-:Y:S01]  /*3e90*/  UMOV UR7, 0x400 ;  /* 0x0000040000077882 */ /* 0x000fe20000000000 */
[----:B------:R-:W-:-:S02]  /*3ea0*/  UPLOP3.LUT UP1, UPT, UPT, UPT, UPT, 0x40, 0x4 ;  /* 0x000000000004789c */ /* 0x000fc40003f2e870 */
[----:B------:R-:W-:-:S04]  /*3eb0*/  ULEA UR7, UR37, UR7, 0x18 ;  /* 0x0000000725077291 */ /* 0x000fc8000f8ec0ff */
[----:B------:R-:W3:Y:S01]  /*3ec0*/  LDC R3, c[0x0][0xb0c] ;  /* 0x0002c300ff037b82 */ /* 0x000ee20000000800 */
[----:B------:R-:W-:Y:S02]  /*3ed0*/  UIADD3 UR13, UPT, UPT, UR7, 0xb8, URZ ;  /* 0x000000b8070d7890 */ /* 0x000fe4000fffe0ff */
[----:B--2---:R-:W-:Y:S02]  /*3ee0*/  UISETP.NE.U32.AND UP2, UPT, UR8, URZ, UPT ;  /* 0x000000ff0800728c */ /* 0x004fe4000bf45070 */
[----:B------:R-:W-:Y:S02]  /*3ef0*/  UIADD3 UR33, UPT, UPT, UR7, 0xa0, URZ ;  /* 0x000000a007217890 */ /* 0x000fe4000fffe0ff */
[----:B----4-:R-:W-:Y:S01]  /*3f00*/  UISETP.NE.U32.AND UP3, UPT, UR4, URZ, UPT ;  /* 0x000000ff0400728c */ /* 0x010fe2000bf65070 */
[----:B------:R-:W2:Y:S01]  /*3f10*/  LDC R18, c[0x0][0xb20] ;  /* 0x0002c800ff127b82 */ /* 0x000ea20000000800 */
[----:B-1----:R-:W-:Y:S01]  /*3f20*/  ISETP.NE.AND P1, PT, R0, 0x1, PT ;  /* 0x000000010000780c */ /* 0x002fe20003f25270 */
[----:B------:R-:W-:-:S02]  /*3f30*/  UISETP.NE.AND.EX UP2, UPT, UR9, URZ, UPT, UP2 ;  /* 0x000000ff0900728c */ /* 0x000fc4000bf45320 */
[----:B------:R-:W-:Y:S02]  /*3f40*/  UIADD3 UR25, UPT, UPT, UR7, 0xa8, URZ ;  /* 0x000000a807197890 */ /* 0x000fe4000fffe0ff */
[----:B------:R-:W-:Y:S02]  /*3f50*/  UIADD3 UR17, UPT, UPT, UR7, 0xb0, URZ ;  /* 0x000000b007117890 */ /* 0x000fe4000fffe0ff */
[----:B------:R-:W1:Y:S01]  /*3f60*/  LDC.64 R30, c[0x0][0x348] ;  /* 0x0000d200ff1e7b82 */ /* 0x000e620000000a00 */
[----:B------:R-:W-:Y:S02]  /*3f70*/  UPRMT UR13, UR37, 0x654, UR13 ;  /* 0x00000654250d7896 */ /* 0x000fe4000800000d */
[----:B------:R-:W-:-:S05]  /*3f80*/  UISETP.NE.AND.EX UP3, UPT, UR5, URZ, UPT, UP3 ;  /* 0x000000ff0500728c */ /* 0x000fca000bf65330 */
[----:B------:R-:W4:Y:S08]  /*3f90*/  LDC.64 R16, c[0x0][0xb10] ;  /* 0x0002c400ff107b82 */ /* 0x000f300000000a00 */
[----:B------:R-:W1:Y:S08]  /*3fa0*/  LDC.64 R6, c[0x0][0xb18] ;  /* 0x0002c600ff067b82 */ /* 0x000e700000000a00 */
[----:B------:R-:W1:Y:S08]  /*3fb0*/  LDC.64 R4, c[0x0][0xb28] ;  /* 0x0002ca00ff047b82 */ /* 0x000e700000000a00 */
[----:B--23--:R-:W1:Y:S02]  /*3fc0*/  LDC R19, c[0x0][0x374] ;  /* 0x0000dd00ff137b82 */ /* 0x00ce640000000800 */
.L_x_85:
[C---:B------:R-:W-:Y:S02]  /*3fd0*/  LEA R0, R28.reuse, UR7, 0x3 ;  /* 0x000000071c007c11 */ /* 0x040fe4000f8e18ff */
[----:B------:R-:W-:Y:S02]  /*3fe0*/  SHF.L.U32 R2, R27, 0x1f, RZ ;  /* 0x0000001f1b027819 */ /* 0x000fe400000006ff */
[----:B------:R-:W-:Y:S02]  /*3ff0*/  LEA R20, R28, UR7, 0x4 ;  /* 0x000000071c147c11 */ /* 0x000fe4000f8e20ff */
[----:B--2---:R-:W2:Y:S02]  /*4000*/  SYNCS.PHASECHK.TRANS64.TRYWAIT P0, [R0+URZ+0xf0], R2 ;  /* 0x0000f002000075a7 */ /* 0x004ea400080011ff */
[----:B--2---:R-:W-:Y:S05]  /*4010*/  @!P0 BRA `(.L_x_75) ;  /* 0x0000005c002c8947 */ /* 0x004fea0003800000 */
.L_x_171:
[----:B------:R-:W-:Y:S01]  /*4020*/  ISETP.GE.AND P0, PT, R40, 0x1, PT ;  /* 0x000000012800780c */ /* 0x000fe20003f06270 */
[----:B------:R-:W3:Y:S01]  /*4030*/  LDS.128 R20, [R20+0x180] ;  /* 0x0001800014147984 */ /* 0x000ee20000000c00 */
[----:B--2---:R-:W-:Y:S01]  /*4040*/  VIADD R0, R0, 0x100 ;  /* 0x0000010000007836 */ /* 0x004fe20000000000 */
[----:B------:R-:W-:Y:S01]  /*4050*/  @!PT LDS RZ, [RZ] ;  /* 0x00000000fffff984 */ /* 0x000fe20000000800 */
[----:B------:R-:W-:Y:S01]  /*4060*/  @!PT LDS RZ, [RZ] ;  /* 0x00000000fffff984 */ /* 0x000fe20000000800 */
[----:B------:R-:W-:Y:S01]  /*4070*/  @!PT LDS RZ, [RZ] ;  /* 0x00000000fffff984 */ /* 0x000fe20000000800 */
[----:B------:R-:W-:Y:S01]  /*4080*/  @!PT LDS RZ, [RZ] ;  /* 0x00000000fffff984 */ /* 0x000fe20000000800 */
[----:B------:R2:W-:Y:S06]  /*4090*/  MEMBAR.ALL.CTA ;  /* 0x0000000000007992 */ /* 0x0005ec0000008000 */
[----:B--2---:R-:W2:Y:S01]  /*40a0*/  FENCE.VIEW.ASYNC.S ;  /* 0x00000000000073c6 */ /* 0x004ea20000000000 */
[----:B------:R-:W-:Y:S04]  /*40b0*/  PRMT R0, RZ, 0x654, R0 ;  /* 0x00000654ff007816 */ /* 0x000fe80000000000 */
[----:B--2---:R2:W-:Y:S01]  /*40c0*/  SYNCS.ARRIVE.TRANS64.RED.A1T0 RZ, [R0+URZ], RZ ;  /* 0x000000ff00ff79a7 */ /* 0x0045e200081004ff */
[----:B---3--:R-:W-:Y:S11]  /*40d0*/  LOP3.LUT P3, RZ, R22, 0x1, RZ, 0xc0, !PT ;  /* 0x0000000116ff7812 */ /* 0x008ff6000786c0ff */
[----:B------:R-:W-:Y:S02]  /*40e0*/  @!UPT UIADD3 URZ, UPT, UPT, URZ, URZ, URZ ;  /* 0x000000fffffff290 */ /* 0x000fe4000fffe0ff */
[----:B------:R-:W-:Y:S02]  /*40f0*/  @P3 MOV R11, R20 ;  /* 0x00000014000b3202 */ /* 0x000fe40000000f00 */
[----:B------:R-:W-:Y:S01]  /*4100*/  @P3 LOP3.LUT R10, R21, 0xffff, RZ, 0xc0, !PT ;  /* 0x0000ffff150a3812 */ /* 0x000fe200078ec0ff */
[----:B--2---:R-:W-:Y:S06]  /*4110*/  @!P0 BRA `(.L_x_76) ;  /* 0x0000000000a48947 */ /* 0x004fec0003800000 */
[-C--:B-1----:R-:W-:Y:S01]  /*4120*/  IMAD.HI.U32 R0, R19, R7.reuse, RZ ;  /* 0x0000000713007227 */ /* 0x082fe200078e00ff */
[----:B------:R-:W-:Y:S02]  /*4130*/  ISETP.NE.AND P0, PT, R6, 0x1, PT ;  /* 0x000000010600780c */ /* 0x000fe40003f05270 */
[----:B------:R-:W-:Y:S01]  /*4140*/  ISETP.NE.AND P2, PT, R40, 0x1, PT ;  /* 0x000000012800780c */ /* 0x000fe20003f45270 */
[----:B----4-:R-:W-:Y:S01]  /*4150*/  IMAD.HI.U32 R9, R24, R16, RZ ;  /* 0x0000001018097227 */ /* 0x010fe200078e00ff */
[----:B------:R-:W-:Y:S02]  /*4160*/  SHF.R.U32.HI R0, RZ, R18, R0 ;  /* 0x00000012ff007219 */ /* 0x000fe40000011600 */
[----:B------:R-:W-:Y:S01]  /*4170*/  ISETP.NE.AND P4, PT, R3, 0x1, PT ;  /* 0x000000010300780c */ /* 0x000fe20003f85270 */
[----:B------:R-:W-:Y:S01]  /*4180*/  IMAD.HI.U32 R13, R10, R7, RZ ;  /* 0x000000070a0d7227 */ /* 0x000fe200078e00ff */
[----:B------:R-:W-:Y:S02]  /*4190*/  SHF.R.U32.HI R9, RZ, R17, R9 ;  /* 0x00000011ff097219 */ /* 0x000fe40000011609 */
[----:B------:R-:W-:Y:S01]  /*41a0*/  SEL R0, R19, R0, !P0 ;  /* 0x0000000013007207 */ /* 0x000fe20004000000 */
[----:B------:R-:W-:Y:S01]  /*41b0*/  IMAD.HI.U32 R12, R11, R16, RZ ;  /* 0x000000100b0c7227 */ /* 0x000fe200078e00ff */
[----:B------:R-:W-:Y:S03]  /*41c0*/  SEL R9, R24, R9, !P4 ;  /* 0x0000000918097207 */ /* 0x000fe60006000000 */
[-C--:B------:R-:W-:Y:S01]  /*41d0*/  IMAD.HI.U32 R8, R0, R4.reuse, RZ ;  /* 0x0000000400087227 */ /* 0x080fe200078e00ff */
[----:B------:R-:W-:Y:S03]  /*41e0*/  SHF.R.U32.HI R12, RZ, R17, R12 ;  /* 0x00000011ff0c7219 */ /* 0x000fe6000001160c */
[----:B------:R-:W-:Y:S01]  /*41f0*/  IMAD.HI.U32 R2, R9, R4, RZ ;  /* 0x0000000409027227 */ /* 0x000fe200078e00ff */
[-C--:B------:R-:W-:Y:S02]  /*4200*/  @P2 SHF.R.U32.HI R0, RZ, R5.reuse, R8 ;  /* 0x00000005ff002219 */ /* 0x080fe40000011608 */
[----:B------:R-:W-:Y:S02]  /*4210*/  SHF.R.U32.HI R8, RZ, R18, R13 ;  /* 0x00000012ff087219 */ /* 0x000fe4000001160d */
[----:B------:R-:W-:Y:S01]  /*4220*/  @P2 SHF.R.U32.HI R9, RZ, R5, R2 ;  /* 0x00000005ff092219 */ /* 0x000fe20000011602 */
[----:B------:R-:W-:Y:S01]  /*4230*/  IMAD R0, R40, R0, RZ ;  /* 0x0000000028007224 */ /* 0x000fe200078e02ff */
[----:B------:R-:W-:Y:S02]  /*4240*/  SEL R8, R10, R8, !P0 ;  /* 0x000000080a087207 */ /* 0x000fe40004000000 */
[----:B------:R-:W-:Y:S01]  /*4250*/  SEL R2, R11, R12, !P4 ;  /* 0x0000000c0b027207 */ /* 0x000fe20006000000 */
[----:B------:R-:W-:Y:S01]  /*4260*/  IMAD R12, R40, R9, RZ ;  /* 0x00000009280c7224 */ /* 0x000fe200078e02ff */
[C---:B------:R-:W-:Y:S01]  /*4270*/  ISETP.GE.AND P0, PT, R8.reuse, R0, PT ;  /* 0x000000000800720c */ /* 0x040fe20003f06270 */
[----:B------:R-:W-:Y:S03]  /*4280*/  IMAD.HI.U32 R0, R8, R4, RZ ;  /* 0x0000000408007227 */ /* 0x000fe600078e00ff */
[----:B------:R-:W-:Y:S02]  /*4290*/  ISETP.GE.OR P0, PT, R2, R12, P0 ;  /* 0x0000000c0200720c */ /* 0x000fe40000706670 */
[-C--:B------:R-:W-:Y:S04]  /*42a0*/  SHF.R.U32.HI R0, RZ, R5.reuse, R0 ;  /* 0x00000005ff007219 */ /* 0x080fe80000011600 */
[----:B------:R-:W-:Y:S05]  /*42b0*/  SEL R13, R8, R0, !P2 ;  /* 0x00000000080d7207 */ /* 0x000fea0005000000 */
[----:B------:R-:W-:Y:S02]  /*42c0*/  IMAD.MOV R12, RZ, RZ, -R13 ;  /* 0x000000ffff0c7224 */ /* 0x000fe400078e0a0d */
[----:B------:R-:W-:Y:S04]  /*42d0*/  @!P0 IMAD.HI.U32 R0, R2, R4, RZ ;  /* 0x0000000402008227 */ /* 0x000fe800078e00ff */
[----:B------:R-:W-:Y:S01]  /*42e0*/  IMAD R12, R40, R12, R8 ;  /* 0x0000000c280c7224 */ /* 0x000fe200078e0208 */
[----:B------:R-:W-:Y:S04]  /*42f0*/  @!P0 SHF.R.U32.HI R0, RZ, R5, R0 ;  /* 0x00000005ff008219 */ /* 0x000fe80000011600 */
[----:B------:R-:W-:Y:S04]  /*4300*/  @!P0 SEL R0, R2, R0, !P2 ;  /* 0x0000000002008207 */ /* 0x000fe80005000000 */
[----:B------:R-:W-:Y:S01]  /*4310*/  @!P0 IADD3 R13, PT, PT, R13, -R0, RZ ;  /* 0x800000000d0d8210 */ /* 0x000fe20007ffe0ff */
[----:B------:R-:W-:Y:S01]  /*4320*/  @!P0 IMAD R0, R9, R12, R0 ;  /* 0x0000000c09008224 */ /* 0x000fe200078e0200 */
[----:B------:R-:W-:Y:S01]  /*4330*/  IADD3 R9, PT, PT, -R8, RZ, RZ ;  /* 0x000000ff08097210 */ /* 0x000fe20007ffe1ff */
[--C-:B------:R-:W-:Y:S02]  /*4340*/  IMAD.MOV R12, RZ, RZ, -R2.reuse ;  /* 0x000000ffff0c7224 */ /* 0x100fe400078e0a02 */
[----:B------:R-:W-:Y:S02]  /*4350*/  @!P0 IMAD R8, R13, R40, R2 ;  /* 0x000000280d088224 */ /* 0x000fe400078e0202 */
[----:B------:R-:W-:Y:S02]  /*4360*/  @!P0 IMAD.MOV.U32 R2, RZ, RZ, R0 ;  /* 0x000000ffff028224 */ /* 0x000fe400078e0000 */
[----:B------:R-:W-:Y:S02]  /*4370*/  IMAD R11, R3, R12, R11 ;  /* 0x0000000c030b7224 */ /* 0x000fe400078e020b */
[----:B------:R-:W-:Y:S02]  /*4380*/  IMAD R10, R6, R9, R10 ;  /* 0x00000009060a7224 */ /* 0x000fe400078e020a */
[----:B------:R-:W-:Y:S02]  /*4390*/  IMAD R11, R2, R3, R11 ;  /* 0x00000003020b7224 */ /* 0x000fe400078e020b */
[----:B------:R-:W-:Y:S02]  /*43a0*/  IMAD R10, R8, R6, R10 ;  /* 0x00000006080a7224 */ /* 0x000fe400078e020a */
.L_x_76:
[----:B------:R-:W-:Y:S05]  /*43b0*/  BRA.U UP1, `(.L_x_77) ;  /* 0x0000000101107547 */ /* 0x000fea000b800000 */
[----:B------:R-:W-:Y:S04]  /*43c0*/  MOV R2, UR6 ;  /* 0x0000000600027c02 */ /* 0x000fe80008000f00 */
[----:B------:R-:W-:Y:S04]  /*43d0*/  SHF.L.U32 R2, R2, 0x1f, RZ ;  /* 0x0000001f02027819 */ /* 0x000fe800000006ff */
[----:B------:R-:W2:Y:S02]  /*43e0*/  SYNCS.PHASECHK.TRANS64.TRYWAIT P0, [UR7+0xe8], R2 ;  /* 0x0000e802ff0075a7 */ /* 0x000ea40008001107 */
[----:B--2---:R-:W-:Y:S05]  /*43f0*/  @!P0 BRA `(.L_x_78) ;  /* 0x0000005800488947 */ /* 0x004fea0003800000 */
.L_x_77:
[----:B------:R-:W-:Y:S02]  /*4400*/  R2UR UR35, R15 ;  /* 0x000000000f2372ca */ /* 0x000fe400000e0000 */
[----:B------:R-:W-:Y:S02]  /*4410*/  R2UR UR34, R14 ;  /* 0x000000000e2272ca */ /* 0x000fe400000e0000 */
[----:B------:R-:W-:Y:S02]  /*4420*/  ISETP.NE.U32.AND P2, PT, RZ, UR4, PT ;  /* 0x00000004ff007c0c */ /* 0x000fe4000bf45070 */
[----:B------:R-:W-:Y:S02]  /*4430*/  SHF.L.U32 R14, R29, 0x1f, RZ ;  /* 0x0000001f1d0e7819 */ /* 0x000fe400000006ff */
[----:B------:R-:W-:Y:S05]  /*4440*/  ISETP.NE.AND.EX P2, PT, RZ, UR5, PT, P2 ;  /* 0x00000005ff007c0c */ /* 0x000fea000bf45320 */
[----:B------:R-:W-:Y:S02]  /*4450*/  USHF.L.U32 UR35, UR35, 0x6, URZ ;  /* 0x0000000623237899 */ /* 0x000fe400080006ff */
[----:B------:R-:W-:Y:S01]  /*4460*/  USHF.L.U32 UR34, UR34, 0x8, URZ ;  /* 0x0000000822227899 */ /* 0x000fe200080006ff */
[----:B------:R-:W-:Y:S11]  /*4470*/  BRA.U !UP3, `(.L_x_79) ;  /* 0x000000010b347547 */ /* 0x000ff6000b800000 */
[----:B------:R-:W-:Y:S01]  /*4480*/  UPLOP3.LUT UP0, UPT, UPT, UPT, UP2, 0x80, 0x8 ;  /* 0x000000000008789c */ /* 0x000fe20003f0f020 */
[----:B--2---:R-:W-:Y:S02]  /*4490*/  HFMA2 R0, -RZ, RZ, 0, 5.9604644775390625e-08 ;  /* 0x00000001ff007431 */ /* 0x004fe400000001ff */
[----:B------:R-:W-:Y:S03]  /*44a0*/  IMAD.MOV.U32 R96, RZ, RZ, 0x1 ;  /* 0x00000001ff607424 */ /* 0x000fe600078e00ff */
[----:B------:R-:W-:Y:S05]  /*44b0*/  PLOP3.LUT P0, PT, PT, PT, UP0, 0x80, 0x8 ;  /* 0x000000000008781c */ /* 0x000fea0003f0f008 */
[----:B------:R-:W2:Y:S01]  /*44c0*/  @UP0 LDCU.64 UR10, c[0x0][0x888] ;  /* 0x00011100ff0a07ac */ /* 0x000ea20008000a00 */
[----:B------:R-:W-:Y:S07]  /*44d0*/  @UP0 UIMAD UR8, UR36, UR4, URZ ;  /* 0x00000004240802a4 */ /* 0x000fee000f8e02ff */
[----:B------:R-:W-:Y:S01]  /*44e0*/  @!P0 PRMT R96, R0, 0x7610, R96 ;  /* 0x0000761000608816 */ /* 0x000fe20000000060 */
[----:B--2---:R-:W-:Y:S03]  /*44f0*/  @UP0 UIMAD.WIDE UR10, UR8, 0x4, UR10 ;  /* 0x00000004080a08a5 */ /* 0x004fe6000f8e020a */
[----:B------:R-:W2:Y:S03]  /*4500*/  @!UP0 LDCU UR8, c[0x0][0x880] ;  /* 0x00011000ff0887ac */ /* 0x000ea60008000800 */
[----:B------:R-:W-:Y:S01]  /*4510*/  IMAD.U32 R8, RZ, RZ, UR10 ;  /* 0x0000000aff087e24 */ /* 0x000fe2000f8e00ff */
[----:B------:R-:W-:Y:S05]  /*4520*/  MOV R9, UR11 ;  /* 0x0000000b00097c02 */ /* 0x000fea0008000f00 */
[----:B-----5:R3:W5:Y:S02]  /*4530*/  @P0 LDG.E R49, desc[UR46][R8.64] ;  /* 0x0000002e08310981 */ /* 0x020764000c1e1900 */
[----:B--23--:R-:W-:Y:S07]  /*4540*/  @!P0 IMAD.U32 R49, RZ, RZ, UR8 ;  /* 0x00000008ff318e24 */ /* 0x00cfee000f8e00ff */
.L_x_79:
[----:B-----5:R-:W-:Y:S01]  /*4550*/  @!P2 FSETP.EQ.AND P0, PT, R49, RZ, PT ;  /* 0x000000ff3100a20b */ /* 0x020fe20003f02000 */
[----:B------:R-:W-:Y:S01]  /*4560*/  @!UPT UIADD3 URZ, UPT, UPT, URZ, URZ, URZ ;  /* 0x000000fffffff290 */ /* 0x000fe2000fffe0ff */
[----:B------:R-:W-:Y:S11]  /*4570*/  @!P2 BRA `(.L_x_80) ;  /* 0x000000000014a947 */ /* 0x000ff60003800000 */
[----:B------:R-:W-:Y:S02]  /*4580*/  LOP3.LUT P2, RZ, R96, 0xff, RZ, 0xc0, !PT ;  /* 0x000000ff60ff7812 */ /* 0x000fe4000784c0ff */
[----:B------:R-:W-:Y:S04]  /*4590*/  PLOP3.LUT P0, PT, PT, PT, UP0, 0x80, 0x8 ;  /* 0x000000000008781c */ /* 0x000fe80003f0f008 */
[----:B------:R-:W-:Y:S07]  /*45a0*/  PLOP3.LUT P0, PT, P0, PT, PT, 0x8, 0x80 ;  /* 0x000000000080781c */ /* 0x000fee000070e170 */
[----:B------:R-:W-:Y:S11]  /*45b0*/  @P2 FSETP.EQ.AND P0, PT, R49, RZ, PT ;  /* 0x000000ff3100220b */ /* 0x000ff60003f02000 */
[----:B------:R-:W-:Y:S02]  /*45c0*/  @!UPT UIADD3 URZ, UPT, UPT, URZ, URZ, URZ ;  /* 0x000000fffffff290 */ /* 0x000fe4000fffe0ff */
.L_x_80:
[----:B------:R-:W3:Y:S01]  /*45d0*/  SYNCS.PHASECHK.TRANS64.TRYWAIT P2, [UR7+0xc0], R14 ;  /* 0x0000c00eff0075a7 */ /* 0x000ee20008041107 */
[----:B------:R-:W-:Y:S04]  /*45e0*/  ELECT P4, URZ, PT ;  /* 0x0000000000ff782f */ /* 0x000fe80003880000 */
[----:B------:R-:W-:Y:S11]  /*45f0*/  PLOP3.LUT P4, PT, P0, P4, PT, 0xf2, 0x2f ;  /* 0x00000000002f781c */ /* 0x000ff60000789e72 */
[----:B------:R-:W-:Y:S02]  /*4600*/  @!UPT UIADD3 URZ, UPT, UPT, URZ, URZ, URZ ;  /* 0x000000fffffff290 */ /* 0x000fe4000fffe0ff */
[----:B-1----:R-:W-:Y:S05]  /*4610*/  @!P4 IADD3 R8, P0, PT, R30, 0x580, RZ ;  /* 0x000005801e08c810 */ /* 0x002fea0007f1e0ff */
[----:B--2---:R-:W-:Y:S01]  /*4620*/  @!P4 IMAD.X R2, RZ, RZ, R31, P0 ;  /* 0x000000ffff02c224 */ /* 0x004fe200000e061f */
[----:B---3--:R-:W-:Y:S07]  /*4630*/  @!P2 BRA `(.L_x_81) ;  /* 0x0000005400d0a947 */ /* 0x008fee0003800000 */
.L_x_174:
[----:B------:R-:W-:Y:S01]  /*4640*/  @!P4 R2UR UR8, R2 ;  /* 0x000000000208c2ca */ /* 0x000fe200000e0000 */
[----:B------:R-:W-:Y:S01]  /*4650*/  VOTEU.ALL UP1, P4 ;  /* 0x0000000000ff7886 */ /* 0x000fe20002020000 */
[----:B------:R-:W-:Y:S01]  /*4660*/  @!P4 R2UR UR9, R8 ;  /* 0x000000000809c2ca */ /* 0x000fe200000e0000 */
[----:B-1----:R-:W-:Y:S01]  /*4670*/  @!P4 IMAD.MOV.U32 R0, RZ, RZ, 0x1000 ;  /* 0x00001000ff00c424 */ /* 0x002fe200078e00ff */
[----:B------:R-:W-:Y:S01]  /*4680*/  UMOV UR10, 0x0 ;  /* 0x00000000000a7882 */ /* 0x000fe20000000000 */
[----:B------:R-:W-:Y:S01]  /*4690*/  UMOV UR11, 0x10000000 ;  /* 0x10000000000b7882 */ /* 0x000fe20000000000 */
[----:B------:R-:W-:Y:S01]  /*46a0*/  @!UP1 UIADD3 UR32, UPT, UPT, UR7, 0x200, URZ ;  /* 0x0000020007209890 */ /* 0x000fe2000fffe0ff */
[----:B------:R-:W-:Y:S06]  /*46b0*/  VOTEU.ALL UP1, P4 ;  /* 0x0000000000ff7886 */ /* 0x000fec0002020000 */
[----:B------:R-:W-:Y:S01]  /*46c0*/  IMAD.U32 R9, RZ, RZ, UR8 ;  /* 0x00000008ff097e24 */ /* 0x000fe2000f8e00ff */
[----:B------:R-:W-:Y:S01]  /*46d0*/  UPRMT UR8, UR37, 0x654, UR33 ;  /* 0x0000065425087896 */ /* 0x000fe20008000021 */
[----:B------:R-:W-:Y:S03]  /*46e0*/  IMAD.U32 R8, RZ, RZ, UR9 ;  /* 0x00000009ff087e24 */ /* 0x000fe6000f8e00ff */
[----:B------:R-:W-:Y:S02]  /*46f0*/  @!P4 R2UR UR15, R9 ;  /* 0x00000000090fc2ca */ /* 0x000fe400000e0000 */
[----:B------:R-:W-:Y:S02]  /*4700*/  @!P4 R2UR UR14, R8 ;  /* 0x00000000080ec2ca */ /* 0x000fe400000e0000 */
[----:B------:R-:W-:Y:S05]  /*4710*/  @!P4 IADD3 R8, P0, PT, R30, 0x580, RZ ;  /* 0x000005801e08c810 */ /* 0x000fea0007f1e0ff */
[----:B------:R-:W-:Y:S06]  /*4720*/  @!P4 IMAD.X R2, RZ, RZ, R31, P0 ;  /* 0x000000ffff02c224 */ /* 0x000fec00000e061f */
[----:B------:R1:W-:Y:S01]  /*4730*/  @!UP1 UTMALDG.3D [UR32], [UR14], desc[UR10] ;  /* 0x00000a200e0095b4 */ /* 0x0003e20008011000 */
[----:B------:R1:W-:Y:S01]  /*4740*/  @!P4 SYNCS.ARRIVE.TRANS64.RED.A0TR RZ, [UR7+0xa0], R0 ;  /* 0x0000a000ffffc9a7 */ /* 0x0003e20008300407 */
[----:B------:R-:W-:Y:S01]  /*4750*/  SYNCS.ARRIVE.TRANS64.RED.A1T0 RZ, [UR8], RZ ;  /* 0x000000ffffff79a7 */ /* 0x000fe20008100408 */
[----:B------:R-:W2:Y:S02]  /*4760*/  SYNCS.PHASECHK.TRANS64.TRYWAIT P2, [UR7+0xc8], R14 ;  /* 0x0000c80eff0075a7 */ /* 0x000ea40008041107 */
[----:B-12---:R-:W-:Y:S05]  /*4770*/  @!P2 BRA `(.L_x_82) ;  /* 0x000000540098a947 */ /* 0x006fea0003800000 */
.L_x_176:
[----:B------:R-:W-:Y:S01]  /*4780*/  @!P4 R2UR UR8, R2 ;  /* 0x000000000208c2ca */ /* 0x000fe200000e0000 */
[----:B------:R-:W-:Y:S01]  /*4790*/  VOTEU.ALL UP1, P4 ;  /* 0x0000000000ff7886 */ /* 0x000fe20002020000 */
[----:B------:R-:W-:Y:S01]  /*47a0*/  @!P4 R2UR UR9, R8 ;  /* 0x000000000809c2ca */ /* 0x000fe200000e0000 */
[----:B-1----:R-:W-:Y:S01]  /*47b0*/  @!P4 IMAD.MOV.U32 R0, RZ, RZ, 0x1000 ;  /* 0x00001000ff00c424 */ /* 0x002fe200078e00ff */
[----:B------:R-:W-:Y:S01]  /*47c0*/  UMOV UR10, 0x0 ;  /* 0x00000000000a7882 */ /* 0x000fe20000000000 */
[----:B------:R-:W-:Y:S01]  /*47d0*/  UMOV UR11, 0x10000000 ;  /* 0x10000000000b7882 */ /* 0x000fe20000000000 */
[----:B------:R-:W-:Y:S02]  /*47e0*/  @!UP1 UIADD3 UR26, UPT, UPT, UR34, 0x40, URZ ;  /* 0x00000040221a9890 */ /* 0x000fe4000fffe0ff */
[----:B------:R-:W-:Y:S01]  /*47f0*/  @!UP1 UIADD3 UR24, UPT, UPT, UR7, 0x1200, URZ ;  /* 0x0000120007189890 */ /* 0x000fe2000fffe0ff */
[----:B------:R-:W-:Y:S01]  /*4800*/  VOTEU.ALL UP1, P4 ;  /* 0x0000000000ff7886 */ /* 0x000fe20002020000 */
[----:B------:R-:W-:Y:S01]  /*4810*/  UMOV UR27, UR35 ;  /* 0x00000023001b7c82 */ /* 0x000fe20008000000 */
[----:B------:R-:W-:Y:S02]  /*4820*/  UMOV UR28, UR36 ;  /* 0x00000024001c7c82 */ /* 0x000fe40008000000 */
        /* <DEDUP_REMOVED lines=12> */
.L_x_178:
[----:B------:R-:W2:Y:S01]  /*48f0*/  LDC.64 R12, c[0x0][0xb18] ;  /* 0x0002c600ff0c7b82 */ /* 0x000ea20000000a00 */
[----:B------:R-:W-:Y:S01]  /*4900*/  @!P4 R2UR UR8, R2 ;  /* 0x000000000208c2ca */ /* 0x000fe200000e0000 */
[----:B------:R-:W-:Y:S01]  /*4910*/  VOTEU.ALL UP1, P4 ;  /* 0x0000000000ff7886 */ /* 0x000fe20002020000 */
[----:B------:R-:W-:Y:S01]  /*4920*/  @!P4 R2UR UR9, R8 ;  /* 0x000000000809c2ca */ /* 0x000fe200000e0000 */
[----:B-1----:R-:W-:Y:S01]  /*4930*/  @!P4 IMAD.MOV.U32 R0, RZ, RZ, 0x1000 ;  /* 0x00001000ff00c424 */ /* 0x002fe200078e00ff */
[----:B------:R-:W-:Y:S03]  /*4940*/  UMOV UR10, 0x0 ;  /* 0x00000000000a7882 */ /* 0x000fe60000000000 */
[----:B------:R-:W1:Y:S01]  /*4950*/  @!P1 LDC R2, c[0x0][0xb0c] ;  /* 0x0002c300ff029b82 */ /* 0x000e620000000800 */
[----:B------:R-:W-:Y:S01]  /*4960*/  @!UP1 UIADD3 UR18, UPT, UPT, UR34, 0x80, URZ ;  /* 0x0000008022129890 */ /* 0x000fe2000fffe0ff */
[----:B------:R-:W-:Y:S01]  /*4970*/  @P3 SHF.R.U32.HI R26, RZ, 0x10, R21 ;  /* 0x00000010ff1a3819 */ /* 0x000fe20000011615 */
[----:B------:R-:W-:Y:S01]  /*4980*/  @!UP1 UIADD3 UR16, UPT, UPT, UR7, 0x2200, URZ ;  /* 0x0000220007109890 */ /* 0x000fe2000fffe0ff */
[----:B------:R-:W-:Y:S01]  /*4990*/  VIADD R28, R28, 0x1 ;  /* 0x000000011c1c7836 */ /* 0x000fe20000000000 */
[----:B------:R-:W-:Y:S01]  /*49a0*/  VOTEU.ALL UP1, P4 ;  /* 0x0000000000ff7886 */ /* 0x000fe20002020000 */
[----:B------:R-:W-:Y:S01]  /*49b0*/  UMOV UR11, 0x10000000 ;  /* 0x10000000000b7882 */ /* 0x000fe20000000000 */
[----:B------:R-:W-:Y:S01]  /*49c0*/  UMOV UR19, UR35 ;  /* 0x0000002300137c82 */ /* 0x000fe20008000000 */
[----:B------:R-:W-:Y:S01]  /*49d0*/  IMAD.U32 R9, RZ, RZ, UR8 ;  /* 0x00000008ff097e24 */ /* 0x000fe2000f8e00ff */
[----:B------:R-:W-:Y:S01]  /*49e0*/  UMOV UR20, UR36 ;  /* 0x0000002400147c82 */ /* 0x000fe20008000000 */
[----:B------:R-:W-:Y:S01]  /*49f0*/  IMAD.U32 R8, RZ, RZ, UR9 ;  /* 0x00000009ff087e24 */ /* 0x000fe2000f8e00ff */
[----:B------:R-:W-:Y:S02]  /*4a00*/  UPRMT UR8, UR37, 0x654, UR17 ;  /* 0x0000065425087896 */ /* 0x000fe40008000011 */
[----:B------:R-:W-:Y:S02]  /*4a10*/  @!P4 R2UR UR15, R9 ;  /* 0x00000000090fc2ca */ /* 0x000fe400000e0000 */
[----:B------:R-:W-:Y:S02]  /*4a20*/  @!P4 R2UR UR14, R8 ;  /* 0x00000000080ec2ca */ /* 0x000fe400000e0000 */
[----:B------:R-:W3:Y:S11]  /*4a30*/  LDC.64 R8, c[0x0][0xb10] ;  /* 0x0002c400ff087b82 */ /* 0x000ef60000000a00 */
[----:B------:R1:W-:Y:S01]  /*4a40*/  @!UP1 UTMALDG.3D [UR16], [UR14], desc[UR10] ;  /* 0x00000a100e0095b4 */ /* 0x0003e20008011000 */
[----:B------:R5:W-:Y:S01]  /*4a50*/  @!P4 SYNCS.ARRIVE.TRANS64.RED.A0TR RZ, [UR7+0xb0], R0 ;  /* 0x0000b000ffffc9a7 */ /* 0x000be20008300407 */
[C---:B---3--:R-:W-:Y:S01]  /*4a60*/  @!P1 IMAD.HI.U32 R8, R11.reuse, R8, RZ ;  /* 0x000000080b089227 */ /* 0x048fe200078e00ff */
[----:B--2---:R-:W-:Y:S02]  /*4a70*/  @!P1 ISETP.NE.AND P0, PT, R12, 0x1, PT ;  /* 0x000000010c00980c */ /* 0x004fe40003f05270 */
[----:B-1----:R-:W-:Y:S01]  /*4a80*/  @!P1 ISETP.NE.AND P2, PT, R2, 0x1, PT ;  /* 0x000000010200980c */ /* 0x002fe20003f45270 */
[----:B------:R-:W-:Y:S01]  /*4a90*/  SYNCS.ARRIVE.TRANS64.RED.A1T0 RZ, [UR8], RZ ;  /* 0x000000ffffff79a7 */ /* 0x000fe20008100408 */
[C---:B------:R-:W-:Y:S01]  /*4aa0*/  @!P1 IMAD.HI.U32 R13, R10.reuse, R13, RZ ;  /* 0x0000000d0a0d9227 */ /* 0x040fe200078e00ff */
[----:B------:R-:W-:Y:S04]  /*4ab0*/  @!P1 SHF.R.U32.HI R8, RZ, R9, R8 ;  /* 0x00000009ff089219 */ /* 0x000fe80000011608 */
[----:B------:R-:W-:Y:S01]  /*4ac0*/  @!P1 SEL R8, R11, R8, !P2 ;  /* 0x000000080b089207 */ /* 0x000fe20005000000 */
[----:B------:R-:W1:Y:S01]  /*4ad0*/  SYNCS.PHASECHK.TRANS64.TRYWAIT P5, [UR7+0xd8], R14 ;  /* 0x0000d80eff0075a7 */ /* 0x000e6200080a1107 */
[----:B-----5:R-:W2:Y:S02]  /*4ae0*/  @!P1 LDC R0, c[0x0][0xb20] ;  /* 0x0002c800ff009b82 */ /* 0x020ea40000000800 */
[----:B--2---:R-:W-:Y:S04]  /*4af0*/  @!P1 SHF.R.U32.HI R0, RZ, R0, R13 ;  /* 0x00000000ff009219 */ /* 0x004fe8000001160d */
[----:B------:R-:W-:Y:S05]  /*4b00*/  @!P1 SEL R9, R10, R0, !P0 ;  /* 0x000000000a099207 */ /* 0x000fea0004000000 */
[----:B------:R-:W-:Y:S02]  /*4b10*/  @!P1 IMAD.IADD R0, R9, 0x1, -R8 ;  /* 0x0000000109009824 */ /* 0x000fe400078e0a08 */
[----:B------:R-:W-:Y:S02]  /*4b20*/  @!P1 IMAD.IADD R8, R8, 0x1, -R9 ;  /* 0x0000000108089824 */ /* 0x000fe400078e0a09 */
[----:B------:R-:W-:Y:S02]  /*4b30*/  @!P1 IMAD R11, R0, R2, R11 ;  /* 0x00000002000b9224 */ /* 0x000fe400078e020b */
[----:B------:R-:W-:Y:S01]  /*4b40*/  @!P1 IMAD R10, R8, R12, R10 ;  /* 0x0000000c080a9224 */ /* 0x000fe200078e020a */
[----:B-1----:R-:W-:Y:S06]  /*4b50*/  @!P5 BRA `(.L_x_84) ;  /* 0x0000005000d0d947 */ /* 0x002fec0003800000 */
.L_x_180:
[----:B------:R-:W-:Y:S01]  /*4b60*/  @!P4 IADD3 R2, P0, PT, R30, 0x580, RZ ;  /* 0x000005801e02c810 */ /* 0x000fe20007f1e0ff */
[----:B------:R-:W-:Y:S01]  /*4b70*/  VOTEU.ALL UP1, P4 ;  /* 0x0000000000ff7886 */ /* 0x000fe20002020000 */
[----:B------:R-:W-:Y:S01]  /*4b80*/  UMOV UR18, 0x0 ;  /* 0x0000000000127882 */ /* 0x000fe20000000000 */
[----:B------:R-:W-:Y:S01]  /*4b90*/  UMOV UR19, 0x10000000 ;  /* 0x1000000000137882 */ /* 0x000fe20000000000 */
[----:B------:R-:W-:Y:S01]  /*4ba0*/  @!P4 R2UR UR9, R2 ;  /* 0x000000000209c2ca */ /* 0x000fe200000e0000 */
[----:B-1----:R-:W-:Y:S01]  /*4bb0*/  @!P4 IMAD.X R0, RZ, RZ, R31, P0 ;  /* 0x000000ffff00c224 */ /* 0x002fe200000e061f */
[----:B------:R-:W-:Y:S01]  /*4bc0*/  @!UP1 UIADD3 UR10, UPT, UPT, UR34, 0xc0, URZ ;  /* 0x000000c0220a9890 */ /* 0x000fe2000fffe0ff */
[----:B------:R-:W-:Y:S01]  /*4bd0*/  ISETP.NE.AND P0, PT, R28, 0x2, PT ;  /* 0x000000021c00780c */ /* 0x000fe20003f05270 */
[----:B------:R-:W-:Y:S01]  /*4be0*/  UMOV UR11, UR35 ;  /* 0x00000023000b7c82 */ /* 0x000fe20008000000 */
[----:B------:R-:W-:Y:S01]  /*4bf0*/  UMOV UR12, UR36 ;  /* 0x00000024000c7c82 */ /* 0x000fe20008000000 */
[----:B------:R-:W-:Y:S01]  /*4c00*/  @!P4 R2UR UR8, R0 ;  /* 0x000000000008c2ca */ /* 0x000fe200000e0000 */
[----:B------:R-:W-:Y:S01]  /*4c10*/  IMAD.IADD R14, R10, 0x1, R94 ;  /* 0x000000010a0e7824 */ /* 0x000fe200078e025e */
[----:B------:R-:W-:Y:S01]  /*4c20*/  @P3 R2UR UR36, R26 ;  /* 0x000000001a2432ca */ /* 0x000fe200000e0000 */
[----:B------:R-:W-:Y:S01]  /*4c30*/  IMAD.IADD R15, R11, 0x1, R95 ;  /* 0x000000010b0f7824 */ /* 0x000fe200078e025f */
[----:B------:R-:W-:Y:S02]  /*4c40*/  SEL R0, RZ, 0x1, P0 ;  /* 0x00000001ff007807 */ /* 0x000fe40000000000 */
[----:B------:R-:W-:Y:S01]  /*4c50*/  LOP3.LUT R29, R29, 0x1, RZ, 0x3c, !PT ;  /* 0x000000011d1d7812 */ /* 0x000fe200078e3cff */
[----:B------:R-:W-:Y:S01]  /*4c60*/  IMAD.U32 R8, RZ, RZ, UR9 ;  /* 0x00000009ff087e24 */ /* 0x000fe2000f8e00ff */
[----:B------:R-:W-:Y:S01]  /*4c70*/  @!UP1 UIADD3 UR9, UPT, UPT, UR7, 0xb8, URZ ;  /* 0x000000b807099890 */ /* 0x000fe2000fffe0ff */
[----:B------:R-:W-:Y:S02]  /*4c80*/  LOP3.LUT R27, R27, R0, RZ, 0x3c, !PT ;  /* 0x000000001b1b7212 */ /* 0x000fe400078e3cff */
[----:B------:R-:W-:Y:S02]  /*4c90*/  SEL R28, R28, RZ, P0 ;  /* 0x000000ff1c1c7207 */ /* 0x000fe40000000000 */
[----:B------:R-:W-:Y:S01]  /*4ca0*/  IMAD.U32 R9, RZ, RZ, UR8 ;  /* 0x00000008ff097e24 */ /* 0x000fe2000f8e00ff */
[----:B------:R-:W-:Y:S01]  /*4cb0*/  @!P4 R2UR UR14, R8 ;  /* 0x00000000080ec2ca */ /* 0x000fe200000e0000 */
[----:B------:R-:W-:Y:S01]  /*4cc0*/  @!UP1 UIADD3 UR8, UPT, UPT, UR7, 0x3200, URZ ;  /* 0x0000320007089890 */ /* 0x000fe2000fffe0ff */
[----:B------:R-:W-:Y:S02]  /*4cd0*/  VOTEU.ALL UP1, P4 ;  /* 0x0000000000ff7886 */ /* 0x000fe40002020000 */
[----:B------:R-:W-:Y:S11]  /*4ce0*/  @!P4 R2UR UR15, R9 ;  /* 0x00000000090fc2ca */ /* 0x000ff600000e0000 */
[----:B------:R-:W-:Y:S02]  /*4cf0*/  @!UPT UIADD3 URZ, UPT, UPT, URZ, URZ, URZ ;  /* 0x000000fffffff290 */ /* 0x000fe4000fffe0ff */
[----:B------:R2:W-:Y:S01]  /*4d00*/  @!UP1 UTMALDG.3D [UR8], [UR14], desc[UR18] ;  /* 0x000012080e0095b4 */ /* 0x0005e20008011000 */
[----:B------:R2:W-:Y:S01]  /*4d10*/  @!P4 SYNCS.ARRIVE.TRANS64.RED.A0TR RZ, [UR7+0xb8], R25 ;  /* 0x0000b819ffffc9a7 */ /* 0x0005e20008300407 */
[----:B------:R-:W-:Y:S01]  /*4d20*/  UPLOP3.LUT UP1, UPT, UPT, UPT, UPT, 0x80, 0x8 ;  /* 0x000000000008789c */ /* 0x000fe20003f2f070 */
[----:B------:R-:W-:Y:S01]  /*4d30*/  SYNCS.ARRIVE.TRANS64.RED.A1T0 RZ, [UR13], RZ ;  /* 0x000000ffffff79a7 */ /* 0x000fe2000810040d */
[----:B------:R-:W-:Y:S09]  /*4d40*/  @P3 BRA `(.L_x_85) ;  /* 0xfffffff000a03947 */ /* 0x000ff2000383ffff */
[----:B------:R-:W-:-:S04]  /*4d50*/  SHF.L.U32 R2, R29, 0x1f, RZ ;  /* 0x0000001f1d027819 */ /* 0x000fc800000006ff */
[----:B------:R-:W1:Y:S02]  /*4d60*/  SYNCS.PHASECHK.TRANS64.TRYWAIT P0, [UR7+0xc0], R2 ;  /* 0x0000c002ff0075a7 */ /* 0x000e640008001107 */
[----:B-1----:R-:W-:Y:S05]  /*4d70*/  @!P0 BRA `(.L_x_86) ;  /* 0x0000005000608947 */ /* 0x002fea0003800000 */
.L_x_182:
[----:B------:R-:W3:Y:S02]  /*4d80*/  SYNCS.PHASECHK.TRANS64.TRYWAIT P0, [UR7+0xc8], R2 ;  /* 0x0000c802ff0075a7 */ /* 0x000ee40008001107 */
[----:B---3--:R-:W-:Y:S05]  /*4d90*/  @!P0 BRA `(.L_x_87) ;  /* 0x0000005000708947 */ /* 0x008fea0003800000 */
.L_x_184:
[----:B------:R-:W3:Y:S02]  /*4da0*/  SYNCS.PHASECHK.TRANS64.TRYWAIT P0, [UR7+0xd0], R2 ;  /* 0x0000d002ff0075a7 */ /* 0x000ee40008001107 */
[----:B---3--:R-:W-:Y:S05]  /*4db0*/  @!P0 BRA `(.L_x_88) ;  /* 0x0000005000808947 */ /* 0x008fea0003800000 */
.L_x_186:
[----:B-1----:R-:W-:-:S07]  /*4dc0*/  MOV R0, UR7 ;  /* 0x0000000700007c02 */ /* 0x002fce0008000f00 */
.L_x_89:
[----:B-1----:R-:W-:-:S04]  /*4dd0*/  SHF.L.U32 R2, R29, 0x1f, RZ ;  /* 0x0000001f1d027819 */ /* 0x002fc800000006ff */
[----:B------:R1:W3:Y:S03]  /*4de0*/  SYNCS.PHASECHK.TRANS64.TRYWAIT P0, [R0+URZ+0xd8], R2 ;  /* 0x0000d802000075a7 */ /* 0x0002e600080011ff */
[----:B---3--:R-:W-:Y:S05]  /*4df0*/  @!P0 NANOSLEEP.SYNCS 0x989680 ;  /* 0x009896800000895d */ /* 0x008fea0003900000 */
[----:B------:R-:W3:Y:S02]  /*4e00*/  @!P0 SYNCS.PHASECHK.TRANS64 P0, [R0+URZ+0xd8], R2 ;  /* 0x0000d802000085a7 */ /* 0x000ee400080010ff */
[----:B--23--:R-:W-:Y:S05]  /*4e10*/  @P0 EXIT ;  /* 0x000000000000094d */ /* 0x00cfea0003800000 */
[----:B------:R-:W-:Y:S05]  /*4e20*/  BRA `(.L_x_89) ;  /* 0xfffffffc00e87947 */ /* 0x000fea000383ffff */
.L_x_74:
[----:B------:R-:W-:-:S06]  /*4e30*/  UISETP.GE.AND UP1, UPT, UR8, 0x4, UPT ;  /* 0x000000040800788c */ /* 0x000fcc000bf26270 */
[----:B------:R-:W-:-:S13]  /*4e40*/  PLOP3.LUT P0, PT, PT, PT, UP1, 0x80, 0x8 ;  /* 0x000000000008781c */ /* 0x000fda0003f0f018 */
[----:B------:R-:W-:Y:S05]  /*4e50*/  @!P0 EXIT ;  /* 0x000000000000894d */ /* 0x000fea0003800000 */
[----:B------:R-:W-:Y:S01]  /*4e60*/  BAR.SYNC.DEFER_BLOCKING 0x6, 0xa0 ;  /* 0x0182800000007b1d */ /* 0x000fe20000010000 */
[C---:B------:R-:W-:Y:S01]  /*4e70*/  IMAD.SHL.U32 R3, R108.reuse, 0x40, RZ ;  /* 0x000000406c037824 */ /* 0x040fe200078e00ff */
[C---:B------:R-:W-:Y:S01]  /*4e80*/  LOP3.LUT R110, R108.reuse, 0x60, RZ, 0xc0, !PT ;  /* 0x000000606c6e7812 */ /* 0x040fe200078ec0ff */
[C---:B------:R-:W-:Y:S01]  /*4e90*/  IMAD.SHL.U32 R100, R108.reuse, 0x20, RZ ;  /* 0x000000206c647824 */ /* 0x040fe200078e00ff */
[----:B------:R-:W-:Y:S01]  /*4ea0*/  CS2R R106, SRZ ;  /* 0x00000000006a7805 */ /* 0x000fe2000001ff00 */
[C---:B------:R-:W-:Y:S01]  /*4eb0*/  IMAD.SHL.U32 R4, R108.reuse, 0x2, RZ ;  /* 0x000000026c047824 */ /* 0x040fe200078e00ff */
[----:B------:R-:W-:Y:S02]  /*4ec0*/  UMOV UR49, 0x400 ;  /* 0x0000040000317882 */ /* 0x000fe40000000000 */
[----:B------:R-:W1:Y:S01]  /*4ed0*/  LDC R99, c[0x0][0x370] ;  /* 0x0000dc00ff637b82 */ /* 0x000e620000000800 */
[----:B------:R-:W-:Y:S01]  /*4ee0*/  ULEA UR49, UR37, UR49, 0x18 ;  /* 0x0000003125317291 */ /* 0x000fe2000f8ec0ff */
[----:B------:R-:W-:Y:S01]  /*4ef0*/  LOP3.LUT R2, R3, 0x180, RZ, 0xc0, !PT ;  /* 0x0000018003027812 */ /* 0x000fe200078ec0ff */
[----:B------:R-:W-:Y:S01]  /*4f00*/  IMAD.U32 R46, R108, 0x10000, RZ ;  /* 0x000100006c2e7824 */ /* 0x000fe200078e00ff */
[----:B------:R-:W-:Y:S01]  /*4f10*/  LOP3.LUT R100, R100, 0xc00, RZ, 0xc0, !PT ;  /* 0x00000c0064647812 */ /* 0x000fe200078ec0ff */
[----:B------:R-:W-:Y:S01]  /*4f20*/  UIADD3 UR4, UPT, UPT, UR49, 0x4200, URZ ;  /* 0x0000420031047890 */ /* 0x000fe2000fffe0ff */
[----:B------:R-:W-:Y:S01]  /*4f30*/  LOP3.LUT R4, R2, 0x20, R4, 0xf8, !PT ;  /* 0x0000002002047812 */ /* 0x000fe200078ef804 */
[----:B------:R-:W-:Y:S01]  /*4f40*/  IMAD.SHL.U32 R2, R108, 0x8, RZ ;  /* 0x000000086c027824 */ /* 0x000fe200078e00ff */
[----:B------:R-:W2:Y:S01]  /*4f50*/  LDC R42, c[0x0][0xb0c] ;  /* 0x0002c300ff2a7b82 */ /* 0x000ea20000000800 */
[----:B------:R-:W-:Y:S01]  /*4f60*/  LOP3.LUT R100, R100, 0x40, R3, 0xf8, !PT ;  /* 0x0000004064647812 */ /* 0x000fe200078ef803 */
[----:B------:R-:W-:Y:S01]  /*4f70*/  IMAD.MOV.U32 R45, RZ, RZ, RZ ;  /* 0x000000ffff2d7224 */ /* 0x000fe200078e00ff */
[----:B------:R-:W-:Y:S01]  /*4f80*/  LOP3.LUT R46, R46, 0x600000, RZ, 0xc0, !PT ;  /* 0x006000002e2e7812 */ /* 0x000fe200078ec0ff */
[----:B------:R-:W-:Y:S01]  /*4f90*/  IMAD.MOV.U32 R112, RZ, RZ, RZ ;  /* 0x000000ffff707224 */ /* 0x000fe200078e00ff */
[----:B------:R-:W-:-:S02]  /*4fa0*/  LOP3.LUT R108, R108, 0x2, RZ, 0xc0, !PT ;  /* 0x000000026c6c7812 */ /* 0x000fc400078ec0ff */
[----:B------:R-:W-:Y:S02]  /*4fb0*/  CS2R R104, SRZ ;  /* 0x0000000000687805 */ /* 0x000fe4000001ff00 */
[----:B------:R-:W-:Y:S01]  /*4fc0*/  LOP3.LUT R2, R4, 0x30, R2, 0x78, !PT ;  /* 0x0000003004027812 */ /* 0x000fe200078e7802 */
[----:B------:R-:W4:Y:S01]  /*4fd0*/  LDC R97, c[0x0][0xb20] ;  /* 0x0002c800ff617b82 */ /* 0x000f220000000800 */
[----:B------:R-:W3:Y:S01]  /*4fe0*/  LDS R0, [UR49+0x1a0] ;  /* 0x0001a031ff007984 */ /* 0x000ee20008000800 */
[----:B------:R-:W-:Y:S01]  /*4ff0*/  LOP3.LUT R100, R100, 0x200, R3, 0xf8, !PT ;  /* 0x0000020064647812 */ /* 0x000fe200078ef803 */
[----:B------:R-:W-:Y:S01]  /*5000*/  IMAD.MOV R102, RZ, RZ, -R108 ;  /* 0x000000ffff667224 */ /* 0x000fe200078e0a6c */
[----:B------:R-:W1:Y:S01]  /*5010*/  LDCU.64 UR52, c[0x0][0x348] ;  /* 0x00006900ff3477ac */ /* 0x000e620008000a00 */
[----:B------:R-:W-:Y:S01]  /*5020*/  IMAD.U32 R109, RZ, RZ, UR4 ;  /* 0x00000004ff6d7e24 */ /* 0x000fe2000f8e00ff */
[----:B------:R-:W-:Y:S02]  /*5030*/  LOP3.LUT R100, R100, R2, RZ, 0xfc, !PT ;  /* 0x0000000264647212 */ /* 0x000fe400078efcff */
[----:B------:R-:W1:Y:S01]  /*5040*/  LDC R41, c[0x0][0xb30] ;  /* 0x0002cc00ff297b82 */ /* 0x000e620000000800 */
[----:B------:R-:W1:Y:S01]  /*5050*/  LDCU.64 UR38, c[0x0][0x888] ;  /* 0x00011100ff2677ac */ /* 0x000e620008000a00 */
[----:B------:R-:W1:Y:S06]  /*5060*/  LDCU.64 UR44, c[0x0][0x890] ;  /* 0x00011200ff2c77ac */ /* 0x000e6c0008000a00 */
[----:B------:R-:W1:Y:S01]  /*5070*/  LDC.64 R92, c[0x0][0xb10] ;  /* 0x0002c400ff5c7b82 */ /* 0x000e620000000a00 */
[----:B------:R-:W-:-:S07]  /*5080*/  UIADD3 UR48, UPT, UPT, UR49, 0x200, URZ ;  /* 0x0000020031307890 */ /* 0x000fce000fffe0ff */
[----:B------:R-:W1:Y:S08]  /*5090*/  LDC.64 R38, c[0x0][0xb18] ;  /* 0x0002c600ff267b82 */ /* 0x000e700000000a00 */
[----:B------:R-:W1:Y:S08]  /*50a0*/  LDC.64 R36, c[0x0][0xb28] ;  /* 0x0002ca00ff247b82 */ /* 0x000e700000000a00 */
[----:B------:R-:W1:Y:S01]  /*50b0*/  LDC.64 R90, c[0x0][0x8b0] ;  /* 0x00022c00ff5a7b82 */ /* 0x000e620000000a00 */
[----:B---3--:R-:W-:-:S07]  /*50c0*/  IMAD.IADD R46, R0, 0x1, R46 ;  /* 0x00000001002e7824 */ /* 0x008fce00078e022e */
[----:B------:R-:W3:Y:S08]  /*50d0*/  LDC.64 R88, c[0x0][0x8a8] ;  /* 0x00022a00ff587b82 */ /* 0x000ef00000000a00 */
[----:B--2-4-:R-:W1:Y:S02]  /*50e0*/  LDC R98, c[0x0][0x374] ;  /* 0x0000dd00ff627b82 */ /* 0x014e640000000800 */
.L_x_131:
[----:B------:R-:W-:Y:S02]  /*50f0*/  LEA R0, R112, UR49, 0x3 ;  /* 0x0000003170007c11 */ /* 0x000fe4000f8e18ff */
[----:B------:R-:W-:Y:S02]  /*5100*/  SHF.L.U32 R2, R106, 0x1f, RZ ;  /* 0x0000001f6a027819 */ /* 0x000fe400000006ff */
[----:B------:R-:W-:Y:S02]  /*5110*/  LEA R16, R112, UR49, 0x4 ;  /* 0x0000003170107c11 */ /* 0x000fe4000f8e20ff */
[----:B------:R-:W2:Y:S02]  /*5120*/  SYNCS.PHASECHK.TRANS64.TRYWAIT P0, [R0+URZ+0xf0], R2 ;  /* 0x0000f002000075a7 */ /* 0x000ea400080011ff */
[----:B-12---:R-:W-:Y:S05]  /*5130*/  @!P0 BRA `(.L_x_90) ;  /* 0x0000004c00b88947 */ /* 0x006fea0003800000 */
.L_x_187:
[----:B------:R-:W4:Y:S01]  /*5140*/  LDC.64 R10, c[0x0][0xb10] ;  /* 0x0002c400ff0a7b82 */ /* 0x000f220000000a00 */
[----:B------:R-:W3:Y:S01]  /*5150*/  LDS.128 R16, [R16+0x180] ;  /* 0x0001800010107984 */ /* 0x000ee20000000c00 */
[----:B-1----:R-:W-:Y:S01]  /*5160*/  ISETP.NE.AND P1, PT, R41, 0x1, PT ;  /* 0x000000012900780c */ /* 0x002fe20003f25270 */
[----:B--2---:R-:W-:Y:S01]  /*5170*/  VIADD R0, R0, 0x100 ;  /* 0x0000010000007836 */ /* 0x004fe20000000000 */
[----:B------:R-:W-:Y:S04]  /*5180*/  ISETP.GE.AND P0, PT, R40, 0x1, PT ;  /* 0x000000012800780c */ /* 0x000fe80003f06270 */
[----:B------:R-:W1:Y:S01]  /*5190*/  LDC.64 R8, c[0x0][0xb18] ;  /* 0x0002c600ff087b82 */ /* 0x000e620000000a00 */
[----:B------:R-:W-:Y:S01]  /*51a0*/  PRMT R0, RZ, 0x654, R0 ;  /* 0x00000654ff007816 */ /* 0x000fe20000000000 */
[----:B------:R-:W-:Y:S01]  /*51b0*/  @!PT LDS RZ, [RZ] ;  /* 0x00000000fffff984 */ /* 0x000fe20000000800 */
[----:B------:R-:W-:Y:S01]  /*51c0*/  @!PT LDS RZ, [RZ] ;  /* 0x00000000fffff984 */ /* 0x000fe20000000800 */
[----:B------:R-:W-:Y:S01]  /*51d0*/  @!PT LDS RZ, [RZ] ;  /* 0x00000000fffff984 */ /* 0x000fe20000000800 */
[----:B------:R-:W-:Y:S01]  /*51e0*/  @!PT LDS RZ, [RZ] ;  /* 0x00000000fffff984 */ /* 0x000fe20000000800 */
[----:B------:R2:W-:Y:S06]  /*51f0*/  MEMBAR.ALL.CTA ;  /* 0x0000000000007992 */ /* 0x0005ec0000008000 */
[----:B--2---:R-:W2:Y:S01]  /*5200*/  FENCE.VIEW.ASYNC.S ;  /* 0x00000000000073c6 */ /* 0x004ea20000000000 */
[----:B------:R-:W1:Y:S08]  /*5210*/  @!P1 LDC R12, c[0x0][0xb20] ;  /* 0x0002c800ff0c9b82 */ /* 0x000e700000000800 */
[----:B------:R-:W1:Y:S01]  /*5220*/  @!P1 LDC R7, c[0x0][0xb0c] ;  /* 0x0002c300ff079b82 */ /* 0x000e620000000800 */
[----:B--2---:R2:W-:Y:S01]  /*5230*/  SYNCS.ARRIVE.TRANS64.RED.A1T0 RZ, [R0+URZ], RZ ;  /* 0x000000ff00ff79a7 */ /* 0x0045e200081004ff */
[----:B---3--:R-:W-:Y:S04]  /*5240*/  LOP3.LUT P4, RZ, R18, 0x1, RZ, 0xc0, !PT ;  /* 0x0000000112ff7812 */ /* 0x008fe8000788c0ff */
[----:B------:R-:W-:Y:S09]  /*5250*/  P2R R111, PR, RZ, 0x10 ;  /* 0x00000010ff6f7803 */ /* 0x000ff20000000000 */
[----:B------:R-:W-:Y:S02]  /*5260*/  @P4 MOV R44, R16 ;  /* 0x00000010002c4202 */ /* 0x000fe40000000f00 */
[----:B------:R-:W-:Y:S01]  /*5270*/  @P4 LOP3.LUT R43, R17, 0xffff, RZ, 0xc0, !PT ;  /* 0x0000ffff112b4812 */ /* 0x000fe200078ec0ff */
[----:B--2-4-:R-:W-:Y:S06]  /*5280*/  @!P0 BRA `(.L_x_91) ;  /* 0x0000000000a48947 */ /* 0x014fec0003800000 */
[----:B------:R-:W-:Y:S01]  /*5290*/  IMAD.HI.U32 R0, R98, R39, RZ ;  /* 0x0000002762007227 */ /* 0x000fe200078e00ff */
[----:B------:R-:W-:Y:S02]  /*52a0*/  ISETP.NE.AND P0, PT, R38, 0x1, PT ;  /* 0x000000012600780c */ /* 0x000fe40003f05270 */
[----:B------:R-:W-:Y:S01]  /*52b0*/  ISETP.NE.AND P2, PT, R40, 0x1, PT ;  /* 0x000000012800780c */ /* 0x000fe20003f45270 */
[----:B------:R-:W-:Y:S01]  /*52c0*/  IMAD.HI.U32 R4, R99, R92, RZ ;  /* 0x0000005c63047227 */ /* 0x000fe200078e00ff */
[----:B------:R-:W-:Y:S02]  /*52d0*/  SHF.R.U32.HI R0, RZ, R97, R0 ;  /* 0x00000061ff007219 */ /* 0x000fe40000011600 */
[----:B------:R-:W-:Y:S01]  /*52e0*/  ISETP.NE.AND P3, PT, R42, 0x1, PT ;  /* 0x000000012a00780c */ /* 0x000fe20003f65270 */
[----:B------:R-:W-:Y:S01]  /*52f0*/  IMAD.HI.U32 R6, R43, R39, RZ ;  /* 0x000000272b067227 */ /* 0x000fe200078e00ff */
[-C--:B------:R-:W-:Y:S02]  /*5300*/  SHF.R.U32.HI R4, RZ, R93.reuse, R4 ;  /* 0x0000005dff047219 */ /* 0x080fe40000011604 */
[----:B------:R-:W-:Y:S01]  /*5310*/  SEL R0, R98, R0, !P0 ;  /* 0x0000000062007207 */ /* 0x000fe20004000000 */
[----:B------:R-:W-:Y:S01]  /*5320*/  IMAD.HI.U32 R5, R44, R92, RZ ;  /* 0x0000005c2c057227 */ /* 0x000fe200078e00ff */
[----:B------:R-:W-:Y:S03]  /*5330*/  SEL R4, R99, R4, !P3 ;  /* 0x0000000463047207 */ /* 0x000fe60005800000 */
[-C--:B------:R-:W-:Y:S01]  /*5340*/  IMAD.HI.U32 R3, R0, R36.reuse, RZ ;  /* 0x0000002400037227 */ /* 0x080fe200078e00ff */
[----:B------:R-:W-:Y:S03]  /*5350*/  SHF.R.U32.HI R5, RZ, R93, R5 ;  /* 0x0000005dff057219 */ /* 0x000fe60000011605 */
[----:B------:R-:W-:Y:S01]  /*5360*/  IMAD.HI.U32 R2, R4, R36, RZ ;  /* 0x0000002404027227 */ /* 0x000fe200078e00ff */
[----:B------:R-:W-:Y:S02]  /*5370*/  @P2 SHF.R.U32.HI R0, RZ, R37, R3 ;  /* 0x00000025ff002219 */ /* 0x000fe40000011603 */
[----:B------:R-:W-:Y:S02]  /*5380*/  SHF.R.U32.HI R3, RZ, R97, R6 ;  /* 0x00000061ff037219 */ /* 0x000fe40000011606 */
[----:B------:R-:W-:Y:S01]  /*5390*/  @P2 SHF.R.U32.HI R4, RZ, R37, R2 ;  /* 0x00000025ff042219 */ /* 0x000fe20000011602 */
[----:B------:R-:W-:Y:S01]  /*53a0*/  IMAD R0, R40, R0, RZ ;  /* 0x0000000028007224 */ /* 0x000fe200078e02ff */
[----:B------:R-:W-:Y:S02]  /*53b0*/  SEL R3, R43, R3, !P0 ;  /* 0x000000032b037207 */ /* 0x000fe40004000000 */
[----:B------:R-:W-:Y:S01]  /*53c0*/  SEL R2, R44, R5, !P3 ;  /* 0x000000052c027207 */ /* 0x000fe20005800000 */
[----:B------:R-:W-:Y:S01]  /*53d0*/  IMAD R5, R40, R4, RZ ;  /* 0x0000000428057224 */ /* 0x000fe200078e02ff */
[C---:B------:R-:W-:Y:S01]  /*53e0*/  ISETP.GE.AND P0, PT, R3.reuse, R0, PT ;  /* 0x000000000300720c */ /* 0x040fe20003f06270 */
[C---:B------:R-:W-:Y:S03]  /*53f0*/  IMAD.HI.U32 R0, R3.reuse, R36, RZ ;  /* 0x0000002403007227 */ /* 0x040fe600078e00ff */
[C---:B------:R-:W-:Y:S02]  /*5400*/  ISETP.GE.OR P0, PT, R2.reuse, R5, P0 ;  /* 0x000000050200720c */ /* 0x040fe40000706670 */
[----:B------:R-:W-:Y:S04]  /*5410*/  SHF.R.U32.HI R0, RZ, R37, R0 ;  /* 0x00000025ff007219 */ /* 0x000fe80000011600 */
[C---:B------:R-:W-:Y:S05]  /*5420*/  SEL R6, R3.reuse, R0, !P2 ;  /* 0x0000000003067207 */ /* 0x040fea0005000000 */
        /* <DEDUP_REMOVED lines=14> */
[----:B------:R-:W-:Y:S07]  /*5510*/  IMAD R43, R3, R38, R43 ;  /* 0x00000026032b7224 */ /* 0x000fee00078e022b */
.L_x_91:
[----:B-1----:R-:W-:Y:S01]  /*5520*/  @!P1 ISETP.NE.AND P0, PT, R8, 0x1, PT ;  /* 0x000000010800980c */ /* 0x002fe20003f05270 */
[----:B------:R-:W-:Y:S01]  /*5530*/  @!P1 IMAD.HI.U32 R0, R44, R10, RZ ;  /* 0x0000000a2c009227 */ /* 0x000fe200078e00ff */
[----:B------:R-:W-:Y:S01]  /*5540*/  @!P1 ISETP.NE.AND P2, PT, R7, 0x1, PT ;  /* 0x000000010700980c */ /* 0x000fe20003f45270 */
[----:B------:R-:W-:Y:S01]  /*5550*/  ULOP3.LUT UP0, URZ, UR48, 0x1b0, URZ, 0xc0, !UPT ;  /* 0x000001b030ff7892 */ /* 0x000fe2000f80c0ff */
[----:B------:R-:W-:Y:S01]  /*5560*/  R2UR UR42, R15 ;  /* 0x000000000f2a72ca */ /* 0x000fe200000e0000 */
[C---:B------:R-:W-:Y:S01]  /*5570*/  @!P1 IMAD.HI.U32 R2, R43.reuse, R9, RZ ;  /* 0x000000092b029227 */ /* 0x040fe200078e00ff */
[----:B------:R-:W-:Y:S02]  /*5580*/  @!P1 SHF.R.U32.HI R0, RZ, R11, R0 ;  /* 0x0000000bff009219 */ /* 0x000fe40000011600 */
[----:B------:R-:W-:Y:S01]  /*5590*/  R2UR UR41, R14 ;  /* 0x000000000e2972ca */ /* 0x000fe200000e0000 */
[----:B------:R-:W-:Y:S01]  /*55a0*/  VIADD R112, R112, 0x1 ;  /* 0x0000000170707836 */ /* 0x000fe20000000000 */
[----:B------:R-:W-:Y:S02]  /*55b0*/  @!P1 SHF.R.U32.HI R2, RZ, R12, R2 ;  /* 0x0000000cff029219 */ /* 0x000fe40000011602 */
[----:B------:R-:W-:Y:S02]  /*55c0*/  @!P1 SEL R3, R44, R0, !P2 ;  /* 0x000000002c039207 */ /* 0x000fe40005000000 */
[----:B------:R-:W-:Y:S02]  /*55d0*/  @!P1 SEL R2, R43, R2, !P0 ;  /* 0x000000022b029207 */ /* 0x000fe40004000000 */
[----:B------:R-:W-:Y:S01]  /*55e0*/  @P4 SHF.R.U32.HI R103, RZ, 0x10, R17 ;  /* 0x00000010ff674819 */ /* 0x000fe20000011611 */
[----:B------:R-:W-:Y:S02]  /*55f0*/  USHF.L.U32 UR42, UR42, 0x6, URZ ;  /* 0x000000062a2a7899 */ /* 0x000fe400080006ff */
[----:B------:R-:W-:Y:S02]  /*5600*/  @!P1 IMAD.IADD R0, R2, 0x1, -R3 ;  /* 0x0000000102009824 */ /* 0x000fe400078e0a03 */
[----:B------:R-:W-:Y:S01]  /*5610*/  @!P1 IMAD.IADD R2, R3, 0x1, -R2 ;  /* 0x0000000103029824 */ /* 0x000fe200078e0a02 */
[----:B------:R-:W-:Y:S01]  /*5620*/  USHF.L.U32 UR41, UR41, 0x8, URZ ;  /* 0x0000000829297899 */ /* 0x000fe200080006ff */
[----:B------:R-:W-:Y:S02]  /*5630*/  @!P1 IMAD R44, R0, R7, R44 ;  /* 0x00000007002c9224 */ /* 0x000fe400078e022c */
[----:B------:R-:W-:Y:S01]  /*5640*/  @!P1 IMAD R43, R2, R8, R43 ;  /* 0x00000008022b9224 */ /* 0x000fe200078e022b */
[----:B------:R-:W-:Y:S08]  /*5650*/  BRA.U !UP0, `(.L_x_92) ;  /* 0x0000000108407547 */ /* 0x000ff0000b800000 */
[----:B------:R-:W1:Y:S01]  /*5660*/  LDCU.64 UR8, c[0x4][0x88] ;  /* 0x01001100ff0877ac */ /* 0x000e620008000a00 */
[----:B------:R-:W-:Y:S01]  /*5670*/  MOV R3, 0x0 ;  /* 0x0000000000037802 */ /* 0x000fe20000000f00 */
[----:B------:R-:W-:Y:S02]  /*5680*/  HFMA2 R12, -RZ, RZ, 0, 5.9604644775390625e-08 ;  /* 0x00000001ff0c7431 */ /* 0x000fe400000001ff */
[----:B------:R-:W-:Y:S02]  /*5690*/  IMAD.MOV.U32 R8, RZ, RZ, 0x70 ;  /* 0x00000070ff087424 */ /* 0x000fe400078e00ff */
[----:B------:R-:W-:Y:S01]  /*56a0*/  IMAD.MOV.U32 R13, RZ, RZ, RZ ;  /* 0x000000ffff0d7224 */ /* 0x000fe200078e00ff */
[----:B------:R-:W2:Y:S01]  /*56b0*/  LDCU.64 UR6, c[0x4][0x90] ;  /* 0x01001200ff0677ac */ /* 0x000ea20008000a00 */
[----:B------:R-:W3:Y:S01]  /*56c0*/  LDC.64 R2, c[0x4][R3] ;  /* 0x0100000003027b82 */ /* 0x000ee20000000a00 */
[----:B------:R-:W4:Y:S01]  /*56d0*/  LDCU.64 UR4, c[0x4][0x8] ;  /* 0x01000100ff0477ac */ /* 0x000f220008000a00 */
[----:B-1----:R-:W-:Y:S01]  /*56e0*/  MOV R5, UR9 ;  /* 0x0000000900057c02 */ /* 0x002fe20008000f00 */
[----:B------:R-:W-:Y:S01]  /*56f0*/  IMAD.U32 R4, RZ, RZ, UR8 ;  /* 0x00000008ff047e24 */ /* 0x000fe2000f8e00ff */
[----:B--2---:R-:W-:Y:S01]  /*5700*/  MOV R7, UR7 ;  /* 0x0000000700077c02 */ /* 0x004fe20008000f00 */
[----:B------:R-:W-:Y:S01]  /*5710*/  IMAD.U32 R6, RZ, RZ, UR6 ;  /* 0x00000006ff067e24 */ /* 0x000fe2000f8e00ff */
[----:B----4-:R-:W-:Y:S01]  /*5720*/  MOV R11, UR5 ;  /* 0x00000005000b7c02 */ /* 0x010fe20008000f00 */
[----:B------:R-:W-:Y:S02]  /*5730*/  IMAD.U32 R10, RZ, RZ, UR4 ;  /* 0x00000004ff0a7e24 */ /* 0x000fe4000f8e00ff */
[----:B------:R-:W-:Y:S07]  /*5740*/  LEPC R20, `(.L_x_92) ;  /* 0x000000001014794e */ /* 0x000fee0000000000 */
[----:B---3-5:R-:W-:Y:S05]  /*5750*/  CALL.ABS.NOINC R2 ;  /* 0x0000000002007343 */ /* 0x028fea0003c00000 */
.L_x_92:
[----:B------:R-:W-:Y:S01]  /*5760*/  LOP3.LUT P0, RZ, R109, 0x1b0, RZ, 0xc0, !PT ;  /* 0x000001b06dff7812 */ /* 0x000fe2000780c0ff */
[----:B------:R-:W-:Y:S11]  /*5770*/  BSSY.RECONVERGENT B6, `(.L_x_93) ;  /* 0x0000013000067945 */ /* 0x000ff60003800200 */
[----:B------:R-:W-:Y:S01]  /*5780*/  @!UPT UIADD3 URZ, UPT, UPT, URZ, URZ, URZ ;  /* 0x000000fffffff290 */ /* 0x000fe2000fffe0ff */
[----:B------:R-:W-:Y:S05]  /*5790*/  @!P0 BRA `(.L_x_94) ;  /* 0x0000000000408947 */ /* 0x000fea0003800000 */
        /* <DEDUP_REMOVED lines=16> */
.L_x_94:
[----:B------:R-:W-:Y:S05]  /*58a0*/  BSYNC.RECONVERGENT B6 ;  /* 0x0000000000067941 */ /* 0x000fea0003800200 */
.L_x_93:
[----:B------:R-:W-:Y:S01]  /*58b0*/  ISETP.NE.U32.AND P4, PT, R90, RZ, PT ;  /* 0x000000ff5a00720c */ /* 0x000fe20003f85070 */
[----:B------:R-:W-:Y:S01]  /*58c0*/  UISETP.NE.AND UP2, UPT, UR50, URZ, UPT ;  /* 0x000000ff3200728c */ /* 0x000fe2000bf45270 */
[----:B------:R-:W-:Y:S01]  /*58d0*/  ISETP.NE.U32.AND P2, PT, RZ, UR38, PT ;  /* 0x00000026ff007c0c */ /* 0x000fe2000bf45070 */
[----:B------:R-:W-:Y:S01]  /*58e0*/  UISETP.NE.U32.AND UP1, UPT, UR44, URZ, UPT ;  /* 0x000000ff2c00728c */ /* 0x000fe2000bf25070 */
[----:B------:R-:W-:Y:S01]  /*58f0*/  ISETP.NE.AND.EX P4, PT, R91, RZ, PT, P4 ;  /* 0x000000ff5b00720c */ /* 0x000fe20003f85340 */
[----:B------:R-:W-:Y:S01]  /*5900*/  UPLOP3.LUT UP0, UPT, UPT, UPT, UPT, 0x40, 0x4 ;  /* 0x000000000004789c */ /* 0x000fe20003f0e870 */
[----:B------:R-:W-:Y:S01]  /*5910*/  ISETP.NE.AND.EX P2, PT, RZ, UR39, PT, P2 ;  /* 0x00000027ff007c0c */ /* 0x000fe2000bf45320 */
[----:B------:R-:W-:Y:S01]  /*5920*/  UISETP.NE.AND.EX UP1, UPT, UR45, URZ, UPT, UP1 ;  /* 0x000000ff2d00728c */ /* 0x000fe2000bf25310 */
[----:B------:R-:W-:Y:S04]  /*5930*/  PLOP3.LUT P1, PT, PT, PT, UP2, 0x80, 0x8 ;  /* 0x000000000008781c */ /* 0x000fe80003f2f028 */
[----:B------:R-:W-:Y:S06]  /*5940*/  @UP2 UPLOP3.LUT UP0, UPT, UPT, UPT, UP1, 0x80, 0x8 ;  /* 0x000000000008289c */ /* 0x000fec0003f0f010 */
[----:B------:R-:W-:Y:S01]  /*5950*/  PLOP3.LUT P0, PT, PT, PT, UP0, 0x80, 0x8 ;  /* 0x000000000008781c */ /* 0x000fe20003f0f008 */
[----:B------:R-:W-:Y:S01]  /*5960*/  @!UPT UIADD3 URZ, UPT, UPT, URZ, URZ, URZ ;  /* 0x000000fffffff290 */ /* 0x000fe2000fffe0ff */
[----:B------:R-:W-:Y:S11]  /*5970*/  BRA.U !UP1, `(.L_x_95) ;  /* 0x0000000109387547 */ /* 0x000ff6000b800000 */
[----:B------:R-:W-:Y:S01]  /*5980*/  UISETP.NE.U32.AND UP0, UPT, UR38, URZ, UPT ;  /* 0x000000ff2600728c */ /* 0x000fe2000bf05070 */
[----:B------:R-:W-:Y:S02]  /*5990*/  HFMA2 R0, -RZ, RZ, 0, 5.9604644775390625e-08 ;  /* 0x00000001ff007431 */ /* 0x000fe400000001ff */
[----:B------:R-:W-:Y:S01]  /*59a0*/  IMAD.MOV.U32 R96, RZ, RZ, 0x1 ;  /* 0x00000001ff607424 */ /* 0x000fe200078e00ff */
[----:B------:R-:W-:Y:S06]  /*59b0*/  UISETP.NE.AND.EX UP0, UPT, UR39, URZ, UPT, UP0 ;  /* 0x000000ff2700728c */ /* 0x000fec000bf05300 */
[----:B------:R-:W-:Y:S05]  /*59c0*/  PLOP3.LUT P3, PT, PT, PT, UP0, 0x80, 0x8 ;  /* 0x000000000008781c */ /* 0x000fea0003f6f008 */
[----:B------:R-:W1:Y:S01]  /*59d0*/  @UP0 LDCU.64 UR6, c[0x0][0x888] ;  /* 0x00011100ff0607ac */ /* 0x000e620008000a00 */
[----:B------:R-:W-:Y:S07]  /*59e0*/  @UP0 UIMAD UR4, UR36, UR44, URZ ;  /* 0x0000002c240402a4 */ /* 0x000fee000f8e02ff */
[----:B------:R-:W-:Y:S01]  /*59f0*/  @!P3 PRMT R96, R0, 0x7610, R96 ;  /* 0x000076100060b816 */ /* 0x000fe20000000060 */
[----:B-1----:R-:W-:Y:S03]  /*5a00*/  @UP0 UIMAD.WIDE UR6, UR4, 0x4, UR6 ;  /* 0x00000004040608a5 */ /* 0x002fe6000f8e0206 */
[----:B------:R-:W1:Y:S03]  /*5a10*/  @!UP0 LDCU UR4, c[0x0][0x880] ;  /* 0x00011000ff0487ac */ /* 0x000e660008000800 */
[----:B------:R-:W-:Y:S01]  /*5a20*/  IMAD.U32 R2, RZ, RZ, UR6 ;  /* 0x00000006ff027e24 */ /* 0x000fe2000f8e00ff */
[----:B------:R-:W-:Y:S05]  /*5a30*/  MOV R3, UR7 ;  /* 0x0000000700037c02 */ /* 0x000fea0008000f00 */
[----:B-----5:R2:W5:Y:S02]  /*5a40*/  @P3 LDG.E R49, desc[UR46][R2.64] ;  /* 0x0000002e02313981 */ /* 0x020564000c1e1900 */
[----:B-12---:R-:W-:Y:S02]  /*5a50*/  @!P3 IMAD.U32 R49, RZ, RZ, UR4 ;  /* 0x00000004ff31be24 */ /* 0x006fe4000f8e00ff */
.L_x_95:
[----:B------:R-:W-:Y:S05]  /*5a60*/  @!P4 BRA `(.L_x_96) ;  /* 0x000000000020c947 */ /* 0x000fea0003800000 */
[----:B------:R-:W-:Y:S04]  /*5a70*/  ISETP.NE.U32.AND P3, PT, R88, RZ, PT ;  /* 0x000000ff5800720c */ /* 0x000fe80003f65070 */
[----:B------:R-:W-:Y:S11]  /*5a80*/  ISETP.NE.AND.EX P3, PT, R89, RZ, PT, P3 ;  /* 0x000000ff5900720c */ /* 0x000ff60003f65330 */
[----:B------:R-:W-:Y:S02]  /*5a90*/  @!UPT UIADD3 URZ, UPT, UPT, URZ, URZ, URZ ;  /* 0x000000fffffff290 */ /* 0x000fe4000fffe0ff */
[----:B------:R-:W1:Y:S01]  /*5aa0*/  @P3 LDC.64 R2, c[0x0][0x8a8] ;  /* 0x00022a00ff023b82 */ /* 0x000e620000000a00 */
[----:B------:R-:W-:Y:S04]  /*5ab0*/  @P3 IMAD R0, R90, UR36, RZ ;  /* 0x000000245a003c24 */ /* 0x000fe8000f8e02ff */
[----:B-1----:R-:W-:Y:S05]  /*5ac0*/  @P3 IMAD.WIDE R2, R0, 0x4, R2 ;  /* 0x0000000400023825 */ /* 0x002fea00078e0202 */
[----:B-----5:R1:W5:Y:S02]  /*5ad0*/  @P3 LDG.E R47, desc[UR46][R2.64] ;  /* 0x0000002e022f3981 */ /* 0x020364000c1e1900 */
[----:B-1----:R-:W2:Y:S02]  /*5ae0*/  @!P3 LDC R47, c[0x0][0x8a0] ;  /* 0x00022800ff2fbb82 */ /* 0x002ea40000000800 */
.L_x_96:
[----:B-----5:R-:W-:Y:S01]  /*5af0*/  FSETP.NEU.AND P4, PT, R49, RZ, PT ;  /* 0x000000ff3100720b */ /* 0x020fe20003f8d000 */
[----:B------:R-:W-:Y:S01]  /*5b00*/  BSSY B1, `(.L_x_97) ;  /* 0x0000042000017945 */ /* 0x000fe20003800000 */
[----:B------:R-:W-:Y:S01]  /*5b10*/  SEL R5, RZ, 0xffffffff, P2 ;  /* 0xffffffffff057807 */ /* 0x000fe20001000000 */
[----:B------:R-:W-:Y:S01]  /*5b20*/  IMAD.MOV.U32 R115, RZ, RZ, 0x1 ;  /* 0x00000001ff737424 */ /* 0x000fe200078e00ff */
[----:B------:R-:W-:Y:S02]  /*5b30*/  LOP3.LUT P3, RZ, R96, 0xff, RZ, 0xc0, !PT ;  /* 0x000000ff60ff7812 */ /* 0x000fe4000786c0ff */
[----:B------:R-:W-:Y:S02]  /*5b40*/  CS2R R86, SRZ ;  /* 0x0000000000567805 */ /* 0x000fe4000001ff00 */
[----:B------:R-:W-:Y:S02]  /*5b50*/  @P1 SEL R0, RZ, 0xffffffff, P4 ;  /* 0xffffffffff001807 */ /* 0x000fe40002000000 */
[----:B------:R-:W-:Y:S02]  /*5b60*/  CS2R R84, SRZ ;  /* 0x0000000000547805 */ /* 0x000fe4000001ff00 */
[----:B------:R-:W-:Y:S02]  /*5b70*/  LEA R2, R105, UR49, 0x3 ;  /* 0x0000003169027c11 */ /* 0x000fe4000f8e18ff */
[----:B------:R-:W-:Y:S02]  /*5b80*/  CS2R R82, SRZ ;  /* 0x0000000000527805 */ /* 0x000fe4000001ff00 */
[----:B------:R-:W-:Y:S02]  /*5b90*/  @P0 SEL R0, R5, R0, !P3 ;  /* 0x0000000005000207 */ /* 0x000fe40005800000 */
[----:B------:R-:W-:Y:S02]  /*5ba0*/  CS2R R80, SRZ ;  /* 0x0000000000507805 */ /* 0x000fe4000001ff00 */
[----:B------:R-:W-:Y:S02]  /*5bb0*/  LEA R113, R45, UR49, 0x3 ;  /* 0x000000312d717c11 */ /* 0x000fe4000f8e18ff */
[----:B------:R-:W-:Y:S02]  /*5bc0*/  @P1 LOP3.LUT R0, R0, 0x1, RZ, 0xc0, !PT ;  /* 0x0000000100001812 */ /* 0x000fe400078ec0ff */
[----:B------:R-:W-:Y:S02]  /*5bd0*/  SHF.L.U32 R3, R107, 0x1f, RZ ;  /* 0x0000001f6b037819 */ /* 0x000fe400000006ff */
[----:B------:R-:W-:Y:S02]  /*5be0*/  ISETP.NE.U32.OR P6, PT, R0, 0x1, !P1 ;  /* 0x000000010000780c */ /* 0x000fe40004fc5470 */
[----:B------:R-:W-:Y:S02]  /*5bf0*/  PLOP3.LUT P2, PT, PT, PT, UP1, 0x80, 0x8 ;  /* 0x000000000008781c */ /* 0x000fe40003f4f018 */
[----:B------:R-:W-:Y:S02]  /*5c00*/  LEA.HI R48, R45, R45, RZ, 0x1 ;  /* 0x0000002d2d307211 */ /* 0x000fe400078f08ff */
[----:B------:R-:W-:Y:S02]  /*5c10*/  SEL R4, RZ, 0xffffffff, P4 ;  /* 0xffffffffff047807 */ /* 0x000fe40002000000 */
[----:B------:R-:W-:Y:S05]  /*5c20*/  P2R R118, PR, RZ, 0x40 ;  /* 0x00000040ff767803 */ /* 0x000fea0000000000 */
[----:B------:R-:W-:Y:S02]  /*5c30*/  @P6 SHF.L.U32 R0, R104, 0x1f, RZ ;  /* 0x0000001f68006819 */ /* 0x000fe400000006ff */
[----:B------:R-:W-:Y:S02]  /*5c40*/  @P2 SEL R4, R5, R4, !P3 ;  /* 0x0000000405042207 */ /* 0x000fe40005800000 */
[----:B------:R1:W3:Y:S02]  /*5c50*/  @P6 SYNCS.PHASECHK.TRANS64.TRYWAIT P1, [R2+URZ+0xa0], R0 ;  /* 0x0000a000020065a7 */ /* 0x0002e400080211ff */
[----:B------:R-:W-:Y:S04]  /*5c60*/  LOP3.LUT R4, R4, 0x1, RZ, 0xc0, !PT ;  /* 0x0000000104047812 */ /* 0x000fe800078ec0ff */
[----:B------:R-:W-:Y:S04]  /*5c70*/  ISETP.NE.U32.AND P5, PT, R4, 0x1, PT ;  /* 0x000000010400780c */ /* 0x000fe80003fa5070 */
[----:B------:R-:W-:Y:S01]  /*5c80*/  P2R R116, PR, RZ, 0x20 ;  /* 0x00000020ff747803 */ /* 0x000fe20000000000 */
[----:B------:R4:W2:Y:S01]  /*5c90*/  SYNCS.PHASECHK.TRANS64.TRYWAIT P0, [R113+URZ+0x110], R3 ;  /* 0x00011003710075a7 */ /* 0x0008a200080011ff */
[C---:B-1----:R-:W-:Y:S01]  /*5ca0*/  IMAD.SHL.U32 R0, R48.reuse, 0x80, RZ ;  /* 0x0000008030007824 */ /* 0x042fe200078e00ff */
[----:B------:R-:W-:Y:S04]  /*5cb0*/  LOP3.LUT R48, R48, 0xffe, RZ, 0xc0, !PT ;  /* 0x00000ffe30307812 */ /* 0x000fe800078ec0ff */
[----:B------:R-:W-:Y:S01]  /*5cc0*/  LOP3.LUT R0, R0, 0xffffff00, RZ, 0xc0, !PT ;  /* 0xffffff0000007812 */ /* 0x000fe200078ec0ff */
[----:B------:R-:W-:Y:S04]  /*5cd0*/  IMAD.IADD R48, R45, 0x1, -R48 ;  /* 0x000000012d307824 */ /* 0x000fe800078e0a30 */
[----:B------:R-:W-:Y:S04]  /*5ce0*/  IMAD.IADD R0, R46, 0x1, R0 ;  /* 0x000000012e007824 */ /* 0x000fe800078e0200 */
[----:B------:R-:W-:Y:S01]  /*5cf0*/  IMAD R48, R48, 0x100000, R0 ;  /* 0x0010000030307824 */ /* 0x000fe200078e0200 */
[----:B---3--:R-:W-:Y:S01]  /*5d00*/  @P6 SEL R115, RZ, 0x1, !P1 ;  /* 0x00000001ff736807 */ /* 0x008fe20004800000 */
[----:B----4-:R-:W-:Y:S06]  /*5d10*/  @!P6 BRA `(.L_x_98) ;  /* 0x000000000080e947 */ /* 0x010fec0003800000 */
[----:B------:R-:W-:Y:S01]  /*5d20*/  @P5 IMAD R5, R105, 0x1000, R100 ;  /* 0x0000100069055824 */ /* 0x000fe200078e0264 */
[----:B------:R-:W-:Y:S01]  /*5d30*/  ISETP.NE.AND P1, PT, R115, RZ, PT ;  /* 0x000000ff7300720c */ /* 0x000fe20003f25270 */
[----:B------:R-:W-:Y:S01]  /*5d40*/  BSSY B0, `(.L_x_99) ;  /* 0x000000b000007945 */ /* 0x000fe20003800000 */
[----:B------:R-:W-:Y:S01]  /*5d50*/  CS2R R82, SRZ ;  /* 0x0000000000527805 */ /* 0x000fe2000001ff00 */
[----:B------:R-:W-:Y:S01]  /*5d60*/  @P5 VIADD R4, R5, UR49 ;  /* 0x0000003105045c36 */ /* 0x000fe20008000000 */
[----:B------:R-:W-:Y:S02]  /*5d70*/  CS2R R80, SRZ ;  /* 0x0000000000507805 */ /* 0x000fe4000001ff00 */
[----:B------:R-:W-:Y:S02]  /*5d80*/  CS2R R86, SRZ ;  /* 0x0000000000567805 */ /* 0x000fe4000001ff00 */
[----:B------:R-:W-:Y:S01]  /*5d90*/  CS2R R84, SRZ ;  /* 0x0000000000547805 */ /* 0x000fe2000001ff00 */
[----:B------:R-:W-:Y:S04]  /*5da0*/  @P5 IMAD R4, R108, -0x10, R4 ;  /* 0xfffffff06c045824 */ /* 0x000fe800078e0204 */
[----:B------:R-:W-:Y:S05]  /*5db0*/  @P1 BRA `(.L_x_100) ;  /* 0x00000000000c1947 */ /* 0x000fea0003800000 */
[----:B------:R-:W-:Y:S04]  /*5dc0*/  SHF.L.U32 R0, R104, 0x1f, RZ ;  /* 0x0000001f68007819 */ /* 0x000fe800000006ff */
[----:B------:R-:W1:Y:S02]  /*5dd0*/  SYNCS.PHASECHK.TRANS64.TRYWAIT P1, [R2+URZ+0xa0], R0 ;  /* 0x0000a000020075a7 */ /* 0x000e6400080211ff */
[----:B-1----:R-:W-:Y:S05]  /*5de0*/  @!P1 BRA `(.L_x_101) ;  /* 0x0000004000a09947 */ /* 0x002fea0003800000 */
.L_x_100:
[----:B------:R-:W-:Y:S05]  /*5df0*/  BSYNC B0 ;  /* 0x0000000000007941 */ /* 0x000fea0003800000 */
.L_x_99:
[----:B------:R-:W-:Y:S01]  /*5e00*/  ISETP.NE.AND P1, PT, R116, RZ, PT ;  /* 0x000000ff7400720c */ /* 0x000fe20003f25270 */
[----:B-1----:R-:W-:Y:S02]  /*5e10*/  VIADD R2, R2, 0xc0 ;  /* 0x000000c002027836 */ /* 0x002fe40000000000 */
[----:B------:R-:W-:Y:S02]  /*5e20*/  IMAD.U32 R0, RZ, RZ, UR37 ;  /* 0x00000025ff007e24 */ /* 0x000fe4000f8e00ff */
[----:B------:R-:W-:Y:S03]  /*5e30*/  VIADD R105, R105, 0x1 ;  /* 0x0000000169697836 */ /* 0x000fe60000000000 */
[----:B------:R-:W-:Y:S05]  /*5e40*/  PRMT R0, R0, 0x654, R2 ;  /* 0x0000065400007816 */ /* 0x000fea0000000002 */
[----:B------:R1:W3:Y:S04]  /*5e50*/  @P1 LDS.128 R80, [R5+UR49+0x200] ;  /* 0x0002003105501984 */ /* 0x0002e80008000c00 */
[----:B------:R1:W4:Y:S01]  /*5e60*/  @P1 LDS.128 R84, [R4+0x210] ;  /* 0x0002100004541984 */ /* 0x0003220000000c00 */
[C---:B------:R-:W-:Y:S01]  /*5e70*/  ISETP.NE.AND P1, PT, R105.reuse, 0x4, PT ;  /* 0x000000046900780c */ /* 0x040fe20003f25270 */
[----:B------:R-:W-:Y:S01]  /*5e80*/  @!PT LDS RZ, [RZ] ;  /* 0x00000000fffff984 */ /* 0x000fe20000000800 */
[----:B------:R-:W-:Y:S01]  /*5e90*/  @!PT LDS RZ, [RZ] ;  /* 0x00000000fffff984 */ /* 0x000fe20000000800 */
[----:B------:R-:W-:Y:S01]  /*5ea0*/  @!PT LDS RZ, [RZ] ;  /* 0x00000000fffff984 */ /* 0x000fe20000000800 */
[----:B------:R-:W-:Y:S01]  /*5eb0*/  @!PT LDS RZ, [RZ] ;  /* 0x00000000fffff984 */ /* 0x000fe20000000800 */
[----:B------:R5:W-:Y:S06]  /*5ec0*/  MEMBAR.ALL.CTA ;  /* 0x0000000000007992 */ /* 0x000bec0000008000 */
[----:B-----5:R-:W5:Y:S01]  /*5ed0*/  FENCE.VIEW.ASYNC.S ;  /* 0x00000000000073c6 */ /* 0x020f620000000000 */
[----:B------:R-:W-:Y:S01]  /*5ee0*/  SEL R105, R105, RZ, P1 ;  /* 0x000000ff69697207 */ /* 0x000fe20000800000 */
[----:B-----5:R5:W-:Y:S02]  /*5ef0*/  SYNCS.ARRIVE.TRANS64.RED.A1T0 RZ, [R0+URZ], RZ ;  /* 0x000000ff00ff79a7 */ /* 0x020be400081004ff */
[----:B-----5:R-:W-:Y:S04]  /*5f00*/  SEL R0, RZ, 0x1, P1 ;  /* 0x00000001ff007807 */ /* 0x020fe80000800000 */
[----:B-1-3--:R-:W-:Y:S02]  /*5f10*/  LOP3.LUT R104, R104, R0, RZ, 0x3c, !PT ;  /* 0x0000000068687212 */ /* 0x00afe400078e3cff */
.L_x_98:
[----:B------:R-:W-:Y:S05]  /*5f20*/  BSYNC B1 ;  /* 0x0000000000017941 */ /* 0x000fea0003800000 */
.L_x_97:
[----:B------:R-:W-:Y:S04]  /*5f30*/  SHF.R.U32.HI R0, RZ, 0x15, R48 ;  /* 0x00000015ff007819 */ /* 0x000fe80000011630 */
[----:B------:R-:W-:Y:S01]  /*5f40*/  LOP3.LUT P1, RZ, R0, 0x3, R101, 0x48, !PT ;  /* 0x0000000300ff7812 */ /* 0x000fe20007824865 */
[----:B------:R-:W-:Y:S01]  /*5f50*/  @!UPT UIADD3 URZ, UPT, UPT, URZ, URZ, URZ ;  /* 0x000000fffffff290 */ /* 0x000fe2000fffe0ff */
[----:B--2---:R-:W-:Y:S11]  /*5f60*/  @P0 BRA `(.L_x_102) ;  /* 0x0000000000080947 */ /* 0x004ff60003800000 */
[----:B------:R-:W1:Y:S02]  /*5f70*/  SYNCS.PHASECHK.TRANS64.TRYWAIT P0, [R113+URZ+0x110], R3 ;  /* 0x00011003710075a7 */ /* 0x000e6400080011ff */
[----:B-1----:R-:W-:Y:S05]  /*5f80*/  @!P0 BRA `(.L_x_103) ;  /* 0x00000040004c8947 */ /* 0x002fea0003800000 */
.L_x_102:
[----:B------:R-:W-:Y:S05]  /*5f90*/  @!P1 BRA `(.L_x_104) ;  /* 0x0000000000409947 */ /* 0x000fea0003800000 */
[----:B------:R-:W2:Y:S01]  /*5fa0*/  LDCU.64 UR8, c[0x4][0x78] ;  /* 0x01000f00ff0877ac */ /* 0x000ea20008000a00 */
[----:B-1----:R-:W-:Y:S01]  /*5fb0*/  MOV R3, 0x0 ;  /* 0x0000000000037802 */ /* 0x002fe20000000f00 */
[----:B------:R-:W-:Y:S02]  /*5fc0*/  HFMA2 R12, -RZ, RZ, 0, 5.9604644775390625e-08 ;  /* 0x00000001ff0c7431 */ /* 0x000fe400000001ff */
[----:B------:R-:W-:Y:S02]  /*5fd0*/  IMAD.MOV.U32 R8, RZ, RZ, 0x192 ;  /* 0x00000192ff087424 */ /* 0x000fe400078e00ff */
[----:B------:R-:W-:Y:S01]  /*5fe0*/  IMAD.MOV.U32 R13, RZ, RZ, RZ ;  /* 0x000000ffff0d7224 */ /* 0x000fe200078e00ff */
[----:B------:R-:W1:Y:S01]  /*5ff0*/  LDCU.64 UR6, c[0x4][0x80] ;  /* 0x01001000ff0677ac */ /* 0x000e620008000a00 */
[----:B------:R-:W3:Y:S01]  /*6000*/  LDC.64 R2, c[0x4][R3] ;  /* 0x0100000003027b82 */ /* 0x000ee20000000a00 */
[----:B------:R-:W5:Y:S01]  /*6010*/  LDCU.64 UR4, c[0x4][0x18] ;  /* 0x01000300ff0477ac */ /* 0x000f620008000a00 */
[----:B--2---:R-:W-:Y:S01]  /*6020*/  MOV R5, UR9 ;  /* 0x0000000900057c02 */ /* 0x004fe20008000f00 */
[----:B------:R-:W-:Y:S01]  /*6030*/  IMAD.U32 R4, RZ, RZ, UR8 ;  /* 0x00000008ff047e24 */ /* 0x000fe2000f8e00ff */
[----:B-1----:R-:W-:Y:S01]  /*6040*/  MOV R7, UR7 ;  /* 0x0000000700077c02 */ /* 0x002fe20008000f00 */
[----:B------:R-:W-:Y:S01]  /*6050*/  IMAD.U32 R6, RZ, RZ, UR6 ;  /* 0x00000006ff067e24 */ /* 0x000fe2000f8e00ff */
[----:B-----5:R-:W-:Y:S01]  /*6060*/  MOV R11, UR5 ;  /* 0x00000005000b7c02 */ /* 0x020fe20008000f00 */
[----:B------:R-:W-:Y:S02]  /*6070*/  IMAD.U32 R10, RZ, RZ, UR4 ;  /* 0x00000004ff0a7e24 */ /* 0x000fe4000f8e00ff */
[----:B------:R-:W-:Y:S07]  /*6080*/  LEPC R20, `(.L_x_104) ;  /* 0x000000001014794e */ /* 0x000fee0000000000 */
[----:B---34-:R-:W-:Y:S05]  /*6090*/  CALL.ABS.NOINC R2 ;  /* 0x0000000002007343 */ /* 0x018fea0003c00000 */
.L_x_104:
[----:B------:R-:W-:Y:S01]  /*60a0*/  F2FP.F16.E5M2.UNPACK_B R4, R81 ;  /* 0x00000051ff04723e */ /* 0x000fe200020004ff */
[----:B------:R-:W-:Y:S05]  /*60b0*/  WARPSYNC.ALL ;  /* 0x0000000000007948 */ /* 0x000fea0003800000 */
[----:B------:R-:W-:Y:S01]  /*60c0*/  R2UR UR4, R48 ;  /* 0x00000000300472ca */ /* 0x000fe200000e0000 */
[--C-:B------:R-:W-:Y:S01]  /*60d0*/  HADD2.F32 R53, -RZ, R4.reuse.H0_H0 ;  /* 0x20000004ff357230 */ /* 0x100fe20000004100 */
[-C--:B-1----:R-:W-:Y:S01]  /*60e0*/  F2FP.F16.E5M2.UNPACK_B R3, R80.reuse ;  /* 0x00000050ff03723e */ /* 0x082fe200020004ff */
[----:B------:R-:W-:Y:S01]  /*60f0*/  HADD2.F32 R54, -RZ, R4.H1_H1 ;  /* 0x30000004ff367230 */ /* 0x000fe20000004100 */
[----:B------:R-:W-:Y:S01]  /*6100*/  F2FP.F16.E5M2.UNPACK_B R0, R80.H1 ;  /* 0x00000050ff00723e */ /* 0x000fe200030004ff */
[----:B------:R-:W-:Y:S01]  /*6110*/  BSSY.RECONVERGENT B0, `(.L_x_105) ;  /* 0x0000099000007945 */ /* 0x000fe20003800200 */
[----:B------:R-:W-:Y:S01]  /*6120*/  F2FP.F16.E5M2.UNPACK_B R64, R83.H1 ;  /* 0x00000053ff40723e */ /* 0x000fe200030004ff */
[--C-:B------:R-:W-:Y:S01]  /*6130*/  HADD2.F32 R2, -RZ, R3.reuse.H0_H0 ;  /* 0x20000003ff027230 */ /* 0x100fe20000004100 */
[----:B----4-:R-:W-:Y:S01]  /*6140*/  F2FP.F16.E5M2.UNPACK_B R74, R86 ;  /* 0x00000056ff4a723e */ /* 0x010fe200020004ff */
[----:B------:R-:W-:Y:S01]  /*6150*/  HADD2.F32 R50, -RZ, R3.H1_H1 ;  /* 0x30000003ff327230 */ /* 0x000fe20000004100 */
[----:B------:R-:W-:Y:S01]  /*6160*/  F2FP.F16.E5M2.UNPACK_B R3, R81.H1 ;  /* 0x00000051ff03723e */ /* 0x000fe200030004ff */
[--C-:B------:R-:W-:Y:S01]  /*6170*/  HADD2.F32 R51, -RZ, R0.reuse.H0_H0 ;  /* 0x20000000ff337230 */ /* 0x100fe20000004100 */
[----:B------:R-:W-:Y:S01]  /*6180*/  IADD3 R114, PT, PT, R100, UR49, RZ ;  /* 0x0000003164727c10 */ /* 0x000fe2000fffe0ff */
[----:B------:R-:W-:Y:S01]  /*6190*/  HADD2.F32 R52, -RZ, R0.H1_H1 ;  /* 0x30000000ff347230 */ /* 0x000fe20000004100 */
[----:B------:R-:W-:Y:S01]  /*61a0*/  LDTM.16dp32bit_t0_t15.x32 R4, tmem[UR4] ;  /* 0x00000004000479ee */ /* 0x000fe20008a80000 */
[----:B------:R-:W1:Y:S01]  /*61b0*/  LDTM.16dp32bit_t16_t31.x32 R4, tmem[UR4+0x20] ;  /* 0x00002004000479ee */ /* 0x000e620008aa0000 */
[-C--:B------:R-:W-:Y:S01]  /*61c0*/  F2FP.F16.E5M2.UNPACK_B R0, R82.reuse ;  /* 0x00000052ff00723e */ /* 0x080fe200020004ff */
[--C-:B------:R-:W-:Y:S01]  /*61d0*/  HADD2.F32 R55, -RZ, R3.reuse.H0_H0 ;  /* 0x20000003ff377230 */ /* 0x100fe20000004100 */
[----:B------:R-:W-:Y:S01]  /*61e0*/  SHF.L.U32 R117, R102, 0x4, RZ ;  /* 0x0000000466757819 */ /* 0x000fe200000006ff */
[----:B------:R-:W-:Y:S01]  /*61f0*/  HADD2.F32 R56, -RZ, R3.H1_H1 ;  /* 0x30000003ff387230 */ /* 0x000fe20000004100 */
[----:B------:R-:W-:Y:S01]  /*6200*/  F2FP.F16.E5M2.UNPACK_B R3, R82.H1 ;  /* 0x00000052ff03723e */ /* 0x000fe200030004ff */
[--C-:B------:R-:W-:Y:S01]  /*6210*/  HADD2.F32 R57, -RZ, R0.reuse.H0_H0 ;  /* 0x20000000ff397230 */ /* 0x100fe20000004100 */
[----:B------:R-:W-:Y:S01]  /*6220*/  IADD3 R114, PT, PT, R114, R117, RZ ;  /* 0x0000007572727210 */ /* 0x000fe20007ffe0ff */
[----:B------:R-:W-:Y:S01]  /*6230*/  HADD2.F32 R58, -RZ, R0.H1_H1 ;  /* 0x30000000ff3a7230 */ /* 0x000fe20000004100 */
[----:B------:R-:W-:Y:S01]  /*6240*/  F2FP.F16.E5M2.UNPACK_B R0, R83 ;  /* 0x00000053ff00723e */ /* 0x000fe200020004ff */
[--C-:B------:R-:W-:Y:S01]  /*6250*/  HADD2.F32 R59, -RZ, R3.reuse.H0_H0 ;  /* 0x20000003ff3b7230 */ /* 0x100fe20000004100 */
[----:B------:R-:W-:Y:S01]  /*6260*/  ISETP.NE.AND P0, PT, R110, RZ, PT ;  /* 0x000000ff6e00720c */ /* 0x000fe20003f05270 */
[----:B------:R-:W-:Y:S01]  /*6270*/  HADD2.F32 R60, -RZ, R3.H1_H1 ;  /* 0x30000003ff3c7230 */ /* 0x000fe20000004100 */
[-C--:B------:R-:W-:Y:S01]  /*6280*/  F2FP.F16.E5M2.UNPACK_B R3, R84.reuse ;  /* 0x00000054ff03723e */ /* 0x080fe200020004ff */
[--C-:B------:R-:W-:Y:S01]  /*6290*/  HADD2.F32 R61, -RZ, R0.reuse.H0_H0 ;  /* 0x20000000ff3d7230 */ /* 0x100fe20000004100 */
[----:B------:R-:W-:Y:S01]  /*62a0*/  ISETP.NE.AND P6, PT, R118, RZ, PT ;  /* 0x000000ff7600720c */ /* 0x000fe20003fc5270 */
[----:B------:R-:W-:Y:S01]  /*62b0*/  HADD2.F32 R62, -RZ, R0.H1_H1 ;  /* 0x30000000ff3e7230 */ /* 0x000fe20000004100 */
[----:B------:R-:W-:Y:S01]  /*62c0*/  F2FP.F16.E5M2.UNPACK_B R0, R84.H1 ;  /* 0x00000054ff00723e */ /* 0x000fe200030004ff */
[--C-:B------:R-:W-:Y:S02]  /*62d0*/  HADD2.F32 R65, -RZ, R3.reuse.H0_H0 ;  /* 0x20000003ff417230 */ /* 0x100fe40000004100 */
[----:B------:R-:W-:Y:S01]  /*62e0*/  HADD2.F32 R66, -RZ, R3.H1_H1 ;  /* 0x30000003ff427230 */ /* 0x000fe20000004100 */
[-C--:B------:R-:W-:Y:S01]  /*62f0*/  F2FP.F16.E5M2.UNPACK_B R3, R85.reuse ;  /* 0x00000055ff03723e */ /* 0x080fe200020004ff */
[--C-:B------:R-:W-:Y:S02]  /*6300*/  HADD2.F32 R67, -RZ, R0.reuse.H0_H0 ;  /* 0x20000000ff437230 */ /* 0x100fe40000004100 */
[----:B------:R-:W-:Y:S01]  /*6310*/  HADD2.F32 R68, -RZ, R0.H1_H1 ;  /* 0x30000000ff447230 */ /* 0x000fe20000004100 */
[----:B------:R-:W-:Y:S01]  /*6320*/  F2FP.F16.E5M2.UNPACK_B R0, R85.H1 ;  /* 0x00000055ff00723e */ /* 0x000fe200030004ff */
[--C-:B------:R-:W-:Y:S02]  /*6330*/  HADD2.F32 R69, -RZ, R3.reuse.H0_H0 ;  /* 0x20000003ff457230 */ /* 0x100fe40000004100 */
[C---:B-1----:R-:W-:Y:S01]  /*6340*/  FMUL R7, R47.reuse, R7 ;  /* 0x000000072f077220 */ /* 0x042fe20000400000 */
[----:B------:R-:W-:Y:S01]  /*6350*/  HADD2.F32 R70, -RZ, R3.H1_H1 ;  /* 0x30000003ff467230 */ /* 0x000fe20000004100 */
[----:B------:R-:W-:Y:S01]  /*6360*/  F2FP.F16.E5M2.UNPACK_B R3, R86.H1 ;  /* 0x00000056ff03723e */ /* 0x000fe200030004ff */
[--C-:B------:R-:W-:Y:S02]  /*6370*/  HADD2.F32 R71, -RZ, R0.reuse.H0_H0 ;  /* 0x20000000ff477230 */ /* 0x100fe40000004100 */
[----:B------:R-:W-:Y:S02]  /*6380*/  HADD2.F32 R72, -RZ, R0.H1_H1 ;  /* 0x30000000ff487230 */ /* 0x000fe40000004100 */
[----:B------:R-:W-:Y:S01]  /*6390*/  FMUL R0, R47, R4 ;  /* 0x000000042f007220 */ /* 0x000fe20000400000 */
[--C-:B------:R-:W-:Y:S01]  /*63a0*/  HADD2.F32 R73, -RZ, R74.reuse.H0_H0 ;  /* 0x2000004aff497230 */ /* 0x100fe20000004100 */
[----:B------:R-:W-:Y:S01]  /*63b0*/  F2FP.F16.E5M2.UNPACK_B R4, R87 ;  /* 0x00000057ff04723e */ /* 0x000fe200020004ff */
[----:B------:R-:W-:Y:S02]  /*63c0*/  HADD2.F32 R74, -RZ, R74.H1_H1 ;  /* 0x3000004aff4a7230 */ /* 0x000fe40000004100 */
[----:B------:R-:W-:Y:S01]  /*63d0*/  FFMA R0, R49, R2, R0 ;  /* 0x0000000231007223 */ /* 0x000fe20000000000 */
[----:B------:R-:W-:Y:S01]  /*63e0*/  FMUL R2, R47, R5 ;  /* 0x000000052f027220 */ /* 0x000fe20000400000 */
[--C-:B------:R-:W-:Y:S01]  /*63f0*/  HADD2.F32 R75, -RZ, R3.reuse.H0_H0 ;  /* 0x20000003ff4b7230 */ /* 0x100fe20000004100 */
[----:B------:R-:W-:Y:S01]  /*6400*/  F2FP.F16.E5M2.UNPACK_B R5, R87.H1 ;  /* 0x00000057ff05723e */ /* 0x000fe200030004ff */
[----:B------:R-:W-:Y:S02]  /*6410*/  HADD2.F32 R76, -RZ, R3.H1_H1 ;  /* 0x30000003ff4c7230 */ /* 0x000fe40000004100 */
[----:B------:R-:W-:Y:S01]  /*6420*/  FFMA R2, R49, R50, R2 ;  /* 0x0000003231027223 */ /* 0x000fe20000000002 */
[--C-:B------:R-:W-:Y:S02]  /*6430*/  HADD2.F32 R50, -RZ, R4.reuse.H0_H0 ;  /* 0x20000004ff327230 */ /* 0x100fe40000004100 */
[C---:B------:R-:W-:Y:S01]  /*6440*/  FMUL R3, R47.reuse, R6 ;  /* 0x000000062f037220 */ /* 0x040fe20000400000 */
[--C-:B------:R-:W-:Y:S02]  /*6450*/  HADD2.F32 R77, -RZ, R5.reuse.H1_H1 ;  /* 0x30000005ff4d7230 */ /* 0x100fe40000004100 */
[C---:B------:R-:W-:Y:S01]  /*6460*/  FMUL R6, R47.reuse, R11 ;  /* 0x0000000b2f067220 */ /* 0x040fe20000400000 */
[----:B------:R-:W-:Y:S01]  /*6470*/  FMUL R11, R47, R16 ;  /* 0x000000102f0b7220 */ /* 0x000fe20000400000 */
[C---:B------:R-:W-:Y:S01]  /*6480*/  FFMA R3, R49.reuse, R51, R3 ;  /* 0x0000003331037223 */ /* 0x040fe20000000003 */
[----:B------:R-:W-:Y:S01]  /*6490*/  FFMA R7, R49, R52, R7 ;  /* 0x0000003431077223 */ /* 0x000fe20000000007 */
[----:B------:R-:W-:Y:S02]  /*64a0*/  HADD2.F32 R51, -RZ, R4.H1_H1 ;  /* 0x30000004ff337230 */ /* 0x000fe40000004100 */
[C---:B------:R-:W-:Y:S01]  /*64b0*/  FMUL R4, R47.reuse, R9 ;  /* 0x000000092f047220 */ /* 0x040fe20000400000 */
[----:B------:R-:W-:Y:S02]  /*64c0*/  HADD2.F32 R52, -RZ, R5.H0_H0 ;  /* 0x20000005ff347230 */ /* 0x000fe40000004100 */
[----:B------:R-:W-:Y:S01]  /*64d0*/  FMUL R16, R47, R21 ;  /* 0x000000152f107220 */ /* 0x000fe20000400000 */
[----:B------:R-:W-:Y:S01]  /*64e0*/  F2FP.SATFINITE.E5M2.F32.PACK_AB_MERGE_C R78, R7, R3, RZ ;  /* 0x00000003074e723e */ /* 0x000fe200048060ff */
[C---:B------:R-:W-:Y:S01]  /*64f0*/  FMUL R3, R47.reuse, R8 ;  /* 0x000000082f037220 */ /* 0x040fe20000400000 */
[C---:B------:R-:W-:Y:S01]  /*6500*/  FMUL R7, R47.reuse, R12 ;  /* 0x0000000c2f077220 */ /* 0x040fe20000400000 */
[C---:B------:R-:W-:Y:S01]  /*6510*/  FMUL R8, R47.reuse, R13 ;  /* 0x0000000d2f087220 */ /* 0x040fe20000400000 */
[----:B------:R-:W-:Y:S01]  /*6520*/  FMUL R12, R47, R17 ;  /* 0x000000112f0c7220 */ /* 0x000fe20000400000 */
[C---:B------:R-:W-:Y:S01]  /*6530*/  FFMA R3, R49.reuse, R53, R3 ;  /* 0x0000003531037223 */ /* 0x040fe20000000003 */
[----:B------:R-:W-:Y:S01]  /*6540*/  FFMA R4, R49, R54, R4 ;  /* 0x0000003631047223 */ /* 0x000fe20000000004 */
[C---:B------:R-:W-:Y:S01]  /*6550*/  FMUL R5, R47.reuse, R10 ;  /* 0x0000000a2f057220 */ /* 0x040fe20000400000 */
[C---:B------:R-:W-:Y:S01]  /*6560*/  FMUL R9, R47.reuse, R14 ;  /* 0x0000000e2f097220 */ /* 0x040fe20000400000 */
[C---:B------:R-:W-:Y:S01]  /*6570*/  FMUL R10, R47.reuse, R15 ;  /* 0x0000000f2f0a7220 */ /* 0x040fe20000400000 */
[----:B------:R-:W-:Y:S01]  /*6580*/  FMUL R15, R47, R20 ;  /* 0x000000142f0f7220 */ /* 0x000fe20000400000 */
[C---:B------:R-:W-:Y:S01]  /*6590*/  FFMA R5, R49.reuse, R55, R5 ;  /* 0x0000003731057223 */ /* 0x040fe20000000005 */
[C---:B------:R-:W-:Y:S01]  /*65a0*/  FFMA R6, R49.reuse, R56, R6 ;  /* 0x0000003831067223 */ /* 0x040fe20000000006 */
[C---:B------:R-:W-:Y:S01]  /*65b0*/  FFMA R7, R49.reuse, R57, R7 ;  /* 0x0000003931077223 */ /* 0x040fe20000000007 */
[C---:B------:R-:W-:Y:S01]  /*65c0*/  FFMA R8, R49.reuse, R58, R8 ;  /* 0x0000003a31087223 */ /* 0x040fe20000000008 */
[--C-:B------:R-:W-:Y:S02]  /*65d0*/  HADD2.F32 R63, -RZ, R64.reuse.H0_H0 ;  /* 0x20000040ff3f7230 */ /* 0x100fe40000004100 */
[C---:B------:R-:W-:Y:S01]  /*65e0*/  FFMA R9, R49.reuse, R59, R9 ;  /* 0x0000003b31097223 */ /* 0x040fe20000000009 */
[----:B------:R-:W-:Y:S01]  /*65f0*/  F2FP.SATFINITE.E5M2.F32.PACK_AB_MERGE_C R5, R6, R5, RZ ;  /* 0x000000050605723e */ /* 0x000fe200048060ff */
[C---:B------:R-:W-:Y:S01]  /*6600*/  FFMA R10, R49.reuse, R60, R10 ;  /* 0x0000003c310a7223 */ /* 0x040fe2000000000a */
[C---:B------:R-:W-:Y:S01]  /*6610*/  FFMA R11, R49.reuse, R61, R11 ;  /* 0x0000003d310b7223 */ /* 0x040fe2000000000b */
[----:B------:R-:W-:Y:S01]  /*6620*/  FFMA R12, R49, R62, R12 ;  /* 0x0000003e310c7223 */ /* 0x000fe2000000000c */
[C---:B------:R-:W-:Y:S01]  /*6630*/  FMUL R20, R47.reuse, R25 ;  /* 0x000000192f147220 */ /* 0x040fe20000400000 */
[C---:B------:R-:W-:Y:S01]  /*6640*/  FMUL R25, R47.reuse, R30 ;  /* 0x0000001e2f197220 */ /* 0x040fe20000400000 */
[C---:B------:R-:W-:Y:S01]  /*6650*/  FMUL R30, R47.reuse, R35 ;  /* 0x000000232f1e7220 */ /* 0x040fe20000400000 */
[----:B------:R-:W-:Y:S01]  /*6660*/  F2FP.SATFINITE.E5M2.F32.PACK_AB_MERGE_C R9, R10, R9, RZ ;  /* 0x000000090a09723e */ /* 0x000fe200048060ff */
[----:B------:R-:W-:Y:S02]  /*6670*/  HADD2.F32 R64, -RZ, R64.H1_H1 ;  /* 0x30000040ff407230 */ /* 0x000fe40000004100 */
[C---:B------:R-:W-:Y:S01]  /*6680*/  FMUL R13, R47.reuse, R18 ;  /* 0x000000122f0d7220 */ /* 0x040fe20000400000 */
[C---:B------:R-:W-:Y:S01]  /*6690*/  FMUL R14, R47.reuse, R19 ;  /* 0x000000132f0e7220 */ /* 0x040fe20000400000 */
[C---:B------:R-:W-:Y:S01]  /*66a0*/  FMUL R17, R47.reuse, R22 ;  /* 0x000000162f117220 */ /* 0x040fe20000400000 */
[----:B------:R-:W-:Y:S01]  /*66b0*/  FMUL R18, R47, R23 ;  /* 0x000000172f127220 */ /* 0x000fe20000400000 */
[C---:B------:R-:W-:Y:S01]  /*66c0*/  FFMA R13, R49.reuse, R63, R13 ;  /* 0x0000003f310d7223 */ /* 0x040fe2000000000d */
[C---:B------:R-:W-:Y:S01]  /*66d0*/  FFMA R14, R49.reuse, R64, R14 ;  /* 0x00000040310e7223 */ /* 0x040fe2000000000e */
[----:B------:R-:W-:Y:S01]  /*66e0*/  FFMA R15, R49, R65, R15 ;  /* 0x00000041310f7223 */ /* 0x000fe2000000000f */
[----:B------:R-:W-:Y:S01]  /*66f0*/  FMUL R19, R47, R24 ;  /* 0x000000182f137220 */ /* 0x000fe20000400000 */
[C---:B------:R-:W-:Y:S01]  /*6700*/  FFMA R16, R49.reuse, R66, R16 ;  /* 0x0000004231107223 */ /* 0x040fe20000000010 */
[----:B------:R-:W-:Y:S01]  /*6710*/  FFMA R17, R49, R67, R17 ;  /* 0x0000004331117223 */ /* 0x000fe20000000011 */
[----:B------:R-:W-:Y:S01]  /*6720*/  F2FP.SATFINITE.E5M2.F32.PACK_AB_MERGE_C R13, R14, R13, RZ ;  /* 0x0000000d0e0d723e */ /* 0x000fe200048060ff */
[C---:B------:R-:W-:Y:S01]  /*6730*/  FMUL R21, R47.reuse, R26 ;  /* 0x0000001a2f157220 */ /* 0x040fe20000400000 */
[----:B------:R-:W-:Y:S01]  /*6740*/  FMUL R22, R47, R27 ;  /* 0x0000001b2f167220 */ /* 0x000fe20000400000 */
[C---:B------:R-:W-:Y:S01]  /*6750*/  FFMA R18, R49.reuse, R68, R18 ;  /* 0x0000004431127223 */ /* 0x040fe20000000012 */
[----:B------:R-:W-:Y:S01]  /*6760*/  FFMA R19, R49, R69, R19 ;  /* 0x0000004531137223 */ /* 0x000fe20000000013 */
[----:B------:R-:W-:Y:S01]  /*6770*/  FMUL R23, R47, R28 ;  /* 0x0000001c2f177220 */ /* 0x000fe20000400000 */
[----:B------:R-:W-:Y:S01]  /*6780*/  FFMA R20, R49, R70, R20 ;  /* 0x0000004631147223 */ /* 0x000fe20000000014 */
[----:B------:R-:W-:Y:S01]  /*6790*/  FMUL R24, R47, R29 ;  /* 0x0000001d2f187220 */ /* 0x000fe20000400000 */
[C---:B------:R-:W-:Y:S01]  /*67a0*/  FFMA R21, R49.reuse, R71, R21 ;  /* 0x0000004731157223 */ /* 0x040fe20000000015 */
[----:B------:R-:W-:Y:S01]  /*67b0*/  FFMA R22, R49, R72, R22 ;  /* 0x0000004831167223 */ /* 0x000fe20000000016 */
[C---:B------:R-:W-:Y:S01]  /*67c0*/  FMUL R26, R47.reuse, R31 ;  /* 0x0000001f2f1a7220 */ /* 0x040fe20000400000 */
[----:B------:R-:W-:Y:S01]  /*67d0*/  FMUL R27, R47, R32 ;  /* 0x000000202f1b7220 */ /* 0x000fe20000400000 */
[----:B------:R-:W-:Y:S01]  /*67e0*/  FFMA R23, R49, R73, R23 ;  /* 0x0000004931177223 */ /* 0x000fe20000000017 */
[----:B------:R-:W-:Y:S01]  /*67f0*/  FMUL R28, R47, R33 ;  /* 0x000000212f1c7220 */ /* 0x000fe20000400000 */
[----:B------:R-:W-:Y:S01]  /*6800*/  FFMA R24, R49, R74, R24 ;  /* 0x0000004a31187223 */ /* 0x000fe20000000018 */
[----:B------:R-:W-:Y:S01]  /*6810*/  FMUL R29, R47, R34 ;  /* 0x000000222f1d7220 */ /* 0x000fe20000400000 */
[C---:B------:R-:W-:Y:S01]  /*6820*/  FFMA R25, R49.reuse, R75, R25 ;  /* 0x0000004b31197223 */ /* 0x040fe20000000019 */
[C---:B------:R-:W-:Y:S01]  /*6830*/  FFMA R26, R49.reuse, R76, R26 ;  /* 0x0000004c311a7223 */ /* 0x040fe2000000001a */
[C---:B------:R-:W-:Y:S01]  /*6840*/  FFMA R27, R49.reuse, R50, R27 ;  /* 0x00000032311b7223 */ /* 0x040fe2000000001b */
[C---:B------:R-:W-:Y:S01]  /*6850*/  FFMA R28, R49.reuse, R51, R28 ;  /* 0x00000033311c7223 */ /* 0x040fe2000000001c */
[----:B------:R-:W-:Y:S01]  /*6860*/  F2FP.SATFINITE.E5M2.F32.PACK_AB_MERGE_C R17, R18, R17, RZ ;  /* 0x000000111211723e */ /* 0x000fe200048060ff */
[C---:B------:R-:W-:Y:S01]  /*6870*/  FFMA R29, R49.reuse, R52, R29 ;  /* 0x00000034311d7223 */ /* 0x040fe2000000001d */
[----:B------:R-:W-:Y:S01]  /*6880*/  F2FP.SATFINITE.E5M2.F32.PACK_AB_MERGE_C R21, R22, R21, RZ ;  /* 0x000000151615723e */ /* 0x000fe200048060ff */
[----:B------:R-:W-:Y:S01]  /*6890*/  FFMA R30, R49, R77, R30 ;  /* 0x0000004d311e7223 */ /* 0x000fe2000000001e */
[----:B------:R-:W-:Y:S02]  /*68a0*/  F2FP.SATFINITE.E5M2.F32.PACK_AB_MERGE_C R32, R2, R0, R78 ;  /* 0x000000000220723e */ /* 0x000fe4000480604e */
[----:B------:R-:W-:Y:S02]  /*68b0*/  F2FP.SATFINITE.E5M2.F32.PACK_AB_MERGE_C R33, R4, R3, R5 ;  /* 0x000000030421723e */ /* 0x000fe40004806005 */
[----:B------:R-:W-:Y:S02]  /*68c0*/  F2FP.SATFINITE.E5M2.F32.PACK_AB_MERGE_C R34, R8, R7, R9 ;  /* 0x000000070822723e */ /* 0x000fe40004806009 */
[----:B------:R-:W-:Y:S02]  /*68d0*/  F2FP.SATFINITE.E5M2.F32.PACK_AB_MERGE_C R35, R12, R11, R13 ;  /* 0x0000000b0c23723e */ /* 0x000fe4000480600d */
[----:B------:R-:W-:Y:S02]  /*68e0*/  F2FP.SATFINITE.E5M2.F32.PACK_AB_MERGE_C R16, R16, R15, R17 ;  /* 0x0000000f1010723e */ /* 0x000fe40004806011 */
[----:B------:R-:W-:Y:S01]  /*68f0*/  F2FP.SATFINITE.E5M2.F32.PACK_AB_MERGE_C R17, R20, R19, R21 ;  /* 0x000000131411723e */ /* 0x000fe20004806015 */
[----:B------:R1:W-:Y:S01]  /*6900*/  STS.128 [R100+UR49+0x4200], R32 ;  /* 0x0042002064007988 */ /* 0x0003e20008000c31 */
[----:B------:R-:W-:Y:S02]  /*6910*/  F2FP.SATFINITE.E5M2.F32.PACK_AB_MERGE_C R18, R26, R25, RZ ;  /* 0x000000191a12723e */ /* 0x000fe400048060ff */
[----:B------:R-:W-:Y:S02]  /*6920*/  F2FP.SATFINITE.E5M2.F32.PACK_AB_MERGE_C R19, R30, R29, RZ ;  /* 0x0000001d1e13723e */ /* 0x000fe400048060ff */
[----:B------:R-:W-:Y:S02]  /*6930*/  F2FP.SATFINITE.E5M2.F32.PACK_AB_MERGE_C R18, R24, R23, R18 ;  /* 0x000000171812723e */ /* 0x000fe40004806012 */
[----:B------:R-:W-:Y:S02]  /*6940*/  F2FP.SATFINITE.E5M2.F32.PACK_AB_MERGE_C R19, R28, R27, R19 ;  /* 0x0000001b1c13723e */ /* 0x000fe40004806013 */
[----:B------:R-:W-:Y:S02]  /*6950*/  LEA R0, R105, UR49, 0x3 ;  /* 0x0000003169007c11 */ /* 0x000fe4000f8e18ff */
[----:B------:R-:W-:Y:S01]  /*6960*/  @P6 SHF.L.U32 R2, R104, 0x1f, RZ ;  /* 0x0000001f68026819 */ /* 0x000fe200000006ff */
[----:B------:R1:W-:Y:S01]  /*6970*/  STS.128 [R114+0x4210], R16 ;  /* 0x0042101072007388 */ /* 0x0003e20000000c00 */
[----:B------:R-:W-:Y:S01]  /*6980*/  @!PT LDS RZ, [RZ] ;  /* 0x00000000fffff984 */ /* 0x000fe20000000800 */
[----:B------:R-:W-:Y:S01]  /*6990*/  @!PT LDS RZ, [RZ] ;  /* 0x00000000fffff984 */ /* 0x000fe20000000800 */
[----:B------:R-:W-:Y:S01]  /*69a0*/  @!PT LDS RZ, [RZ] ;  /* 0x00000000fffff984 */ /* 0x000fe20000000800 */
[----:B------:R-:W-:Y:S01]  /*69b0*/  @!PT LDS RZ, [RZ] ;  /* 0x00000000fffff984 */ /* 0x000fe20000000800 */
[----:B------:R2:W-:Y:S07]  /*69c0*/  MEMBAR.ALL.CTA ;  /* 0x0000000000007992 */ /* 0x0005ee0000008000 */
[----:B--2---:R-:W2:Y:S02]  /*69d0*/  FENCE.VIEW.ASYNC.S ;  /* 0x00000000000073c6 */ /* 0x004ea40000000000 */
[----:B--2---:R-:W-:Y:S06]  /*69e0*/  BAR.SYNC.DEFER_BLOCKING 0x1, 0x80 ;  /* 0x0042000000007b1d */ /* 0x004fec0000010000 */
[----:B------:R-:W-:Y:S05]  /*69f0*/  @P0 BRA `(.L_x_106) ;  /* 0x0000000000280947 */ /* 0x000fea0003800000 */
[----:B------:R-:W-:Y:S02]  /*6a00*/  UIADD3 UR4, UPT, UPT, UR49, 0x4200, URZ ;  /* 0x0000420031047890 */ /* 0x000fe4000fffe0ff */
[----:B------:R-:W-:Y:S01]  /*6a10*/  UIADD3 UR6, UP0, UPT, UR52, 0x680, URZ ;  /* 0x0000068034067890 */ /* 0x000fe2000ff1e0ff */
[----:B------:R-:W-:Y:S03]  /*6a20*/  UMOV UR43, UR36 ;  /* 0x00000024002b7c82 */ /* 0x000fe60008000000 */
[----:B------:R-:W-:Y:S01]  /*6a30*/  MOV R109, UR4 ;  /* 0x00000004006d7c02 */ /* 0x000fe20008000f00 */
[----:B------:R-:W-:Y:S03]  /*6a40*/  UIADD3.X UR7, UPT, UPT, URZ, UR53, URZ, UP0, !UPT ;  /* 0x00000035ff077290 */ /* 0x000fe600087fe4ff */
[----:B------:R-:W-:Y:S11]  /*6a50*/  R2UR UR40, R109 ;  /* 0x000000006d2872ca */ /* 0x000ff600000e0000 */
[----:B------:R-:W-:Y:S02]  /*6a60*/  @!UPT UIADD3 URZ, UPT, UPT, URZ, URZ, URZ ;  /* 0x000000fffffff290 */ /* 0x000fe4000fffe0ff */
[----:B------:R2:W-:Y:S01]  /*6a70*/  UTMASTG.3D [UR40], [UR6] ;  /* 0x00000028060073b5 */ /* 0x0005e20008010000 */
[----:B------:R0:W-:Y:S01]  /*6a80*/  UTMACMDFLUSH ;  /* 0x00000000000079b7 */ /* 0x0001e20000000000 */
[----:B--2---:R-:W-:Y:S04]  /*6a90*/  DEPBAR.LE SB0, 0x1 ;  /* 0x000080400000791a */ /* 0x004fe80000000000 */
.L_x_106:
[----:B------:R-:W-:Y:S05]  /*6aa0*/  BSYNC.RECONVERGENT B0 ;  /* 0x0000000000007941 */ /* 0x000fea0003800200 */
.L_x_105:
[----:B------:R-:W-:Y:S06]  /*6ab0*/  BAR.SYNC.DEFER_BLOCKING 0x1, 0x80 ;  /* 0x0042000000007b1d */ /* 0x000fec0000010000 */
[----:B------:R-:W2:Y:S01]  /*6ac0*/  @P6 SYNCS.PHASECHK.TRANS64.TRYWAIT P0, [R0+URZ+0xa0], R2 ;  /* 0x0000a002000065a7 */ /* 0x000ea200080011ff */
[----:B------:R-:W-:Y:S01]  /*6ad0*/  BSSY B1, `(.L_x_107) ;  /* 0x0000021000017945 */ /* 0x000fe20003800000 */
[----:B--2---:R-:W-:Y:S03]  /*6ae0*/  @P6 SEL R115, RZ, 0x1, !P0 ;  /* 0x00000001ff736807 */ /* 0x004fe60004000000 */
[----:B------:R-:W-:Y:S05]  /*6af0*/  @!P6 BRA `(.L_x_108) ;  /* 0x000000000078e947 */ /* 0x000fea0003800000 */
[----:B------:R-:W-:Y:S01]  /*6b00*/  ISETP.NE.AND P1, PT, R116, RZ, PT ;  /* 0x000000ff7400720c */ /* 0x000fe20003f25270 */
[----:B------:R-:W-:Y:S01]  /*6b10*/  BSSY B0, `(.L_x_109) ;  /* 0x0000009000007945 */ /* 0x000fe20003800000 */
[----:B------:R-:W-:Y:S11]  /*6b20*/  ISETP.NE.AND P0, PT, R115, RZ, PT ;  /* 0x000000ff7300720c */ /* 0x000ff60003f05270 */
[----:B------:R-:W-:Y:S05]  /*6b30*/  @P1 IMAD R2, R105, 0x1000, R100 ;  /* 0x0000100069021824 */ /* 0x000fea00078e0264 */
[----:B------:R-:W-:Y:S05]  /*6b40*/  @P1 IADD3 R4, PT, PT, R2, UR49, RZ ;  /* 0x0000003102041c10 */ /* 0x000fea000fffe0ff */
[----:B------:R-:W-:Y:S01]  /*6b50*/  @P1 IMAD.IADD R4, R4, 0x1, R117 ;  /* 0x0000000104041824 */ /* 0x000fe200078e0275 */
[----:B------:R-:W-:Y:S06]  /*6b60*/  @P0 BRA `(.L_x_110) ;  /* 0x00000000000c0947 */ /* 0x000fec0003800000 */
[----:B------:R-:W-:Y:S04]  /*6b70*/  SHF.L.U32 R3, R104, 0x1f, RZ ;  /* 0x0000001f68037819 */ /* 0x000fe800000006ff */
[----:B------:R-:W2:Y:S02]  /*6b80*/  SYNCS.PHASECHK.TRANS64.TRYWAIT P0, [R0+URZ+0xa0], R3 ;  /* 0x0000a003000075a7 */ /* 0x000ea400080011ff */
[----:B--2---:R-:W-:Y:S05]  /*6b90*/  @!P0 BRA `(.L_x_111) ;  /* 0x00000034005c8947 */ /* 0x004fea0003800000 */
.L_x_110:
[----:B------:R-:W-:Y:S05]  /*6ba0*/  BSYNC B0 ;  /* 0x0000000000007941 */ /* 0x000fea0003800000 */
.L_x_109:
[----:B------:R-:W-:Y:S01]  /*6bb0*/  ISETP.NE.AND P0, PT, R116, RZ, PT ;  /* 0x000000ff7400720c */ /* 0x000fe20003f05270 */
[----:B------:R-:W-:Y:S11]  /*6bc0*/  VIADD R105, R105, 0x1 ;  /* 0x0000000169697836 */ /* 0x000ff60000000000 */
[----:B------:R-:W-:Y:S01]  /*6bd0*/  @!UPT UIADD3 URZ, UPT, UPT, URZ, URZ, URZ ;  /* 0x000000fffffff290 */ /* 0x000fe2000fffe0ff */
[----:B------:R3:W4:Y:S04]  /*6be0*/  @P0 LDS.128 R80, [R2+UR49+0x200] ;  /* 0x0002003102500984 */ /* 0x0007280008000c00 */
[----:B------:R1:W1:Y:S01]  /*6bf0*/  @P0 LDS.128 R84, [R4+0x210] ;  /* 0x0002100004540984 */ /* 0x0002620000000c00 */
        /* <DEDUP_REMOVED lines=8> */
[----:B---3--:R-:W-:Y:S02]  /*6c80*/  VIADD R2, R0, 0xc0 ;  /* 0x000000c000027836 */ /* 0x008fe40000000000 */
[----:B--2---:R-:W-:Y:S05]  /*6c90*/  IMAD.U32 R0, RZ, RZ, UR37 ;  /* 0x00000025ff007e24 */ /* 0x004fea000f8e00ff */
[----:B------:R-:W-:Y:S04]  /*6ca0*/  PRMT R0, R0, 0x654, R2 ;  /* 0x0000065400007816 */ /* 0x000fe80000000002 */
[----:B-----5:R2:W-:Y:S02]  /*6cb0*/  SYNCS.ARRIVE.TRANS64.RED.A1T0 RZ, [R0+URZ], RZ ;  /* 0x000000ff00ff79a7 */ /* 0x0205e400081004ff */
[----:B--2---:R-:W-:Y:S04]  /*6cc0*/  SEL R0, RZ, 0x1, P0 ;  /* 0x00000001ff007807 */ /* 0x004fe80000000000 */
[----:B-1--4-:R-:W-:Y:S02]  /*6cd0*/  LOP3.LUT R104, R104, R0, RZ, 0x3c, !PT ;  /* 0x0000000068687212 */ /* 0x012fe400078e3cff */
.L_x_108:
[----:B------:R-:W-:Y:S05]  /*6ce0*/  BSYNC B1 ;  /* 0x0000000000017941 */ /* 0x000fea0003800000 */
.L_x_107:
[----:B------:R-:W-:Y:S05]  /*6cf0*/  VIADD R0, R48, 0x40 ;  /* 0x0000004030007836 */ /* 0x000fea0000000000 */
[----:B------:R-:W-:Y:S04]  /*6d00*/  SHF.R.U32.HI R0, RZ, 0x15, R0 ;  /* 0x00000015ff007819 */ /* 0x000fe80000011600 */
[----:B------:R-:W-:Y:S11]  /*6d10*/  LOP3.LUT P0, RZ, R0, 0x3, R101, 0x48, !PT ;  /* 0x0000000300ff7812 */ /* 0x000ff60007804865 */
[----:B------:R-:W-:Y:S02]  /*6d20*/  @!UPT UIADD3 URZ, UPT, UPT, URZ, URZ, URZ ;  /* 0x000000fffffff290 */ /* 0x000fe4000fffe0ff */
[----:B------:R-:W-:Y:S05]  /*6d30*/  @!P0 BRA `(.L_x_112) ;  /* 0x0000000000408947 */ /* 0x000fea0003800000 */
[----:B------:R-:W2:Y:S01]  /*6d40*/  LDCU.64 UR8, c[0x4][0x78] ;  /* 0x01000f00ff0877ac */ /* 0x000ea20008000a00 */
[----:B------:R-:W-:Y:S01]  /*6d50*/  MOV R3, 0x0 ;  /* 0x0000000000037802 */ /* 0x000fe20000000f00 */
[----:B------:R-:W-:Y:S02]  /*6d60*/  HFMA2 R12, -RZ, RZ, 0, 5.9604644775390625e-08 ;  /* 0x00000001ff0c7431 */ /* 0x000fe400000001ff */
[----:B------:R-:W-:Y:S02]  /*6d70*/  IMAD.MOV.U32 R8, RZ, RZ, 0x192 ;  /* 0x00000192ff087424 */ /* 0x000fe400078e00ff */
[----:B------:R-:W-:Y:S01]  /*6d80*/  IMAD.MOV.U32 R13, RZ, RZ, RZ ;  /* 0x000000ffff0d7224 */ /* 0x000fe200078e00ff */
[----:B------:R-:W3:Y:S01]  /*6d90*/  LDCU.64 UR6, c[0x4][0x80] ;  /* 0x01001000ff0677ac */ /* 0x000ee20008000a00 */
[----:B------:R-:W4:Y:S01]  /*6da0*/  LDC.64 R2, c[0x4][R3] ;  /* 0x0100000003027b82 */ /* 0x000f220000000a00 */
[----:B------:R-:W5:Y:S01]  /*6db0*/  LDCU.64 UR4, c[0x4][0x18] ;  /* 0x01000300ff0477ac */ /* 0x000f620008000a00 */
[----:B--2---:R-:W-:Y:S01]  /*6dc0*/  MOV R5, UR9 ;  /* 0x0000000900057c02 */ /* 0x004fe20008000f00 */
[----:B------:R-:W-:Y:S01]  /*6dd0*/  IMAD.U32 R4, RZ, RZ, UR8 ;  /* 0x00000008ff047e24 */ /* 0x000fe2000f8e00ff */
[----:B---3--:R-:W-:Y:S01]  /*6de0*/  MOV R7, UR7 ;  /* 0x0000000700077c02 */ /* 0x008fe20008000f00 */
[----:B------:R-:W-:Y:S01]  /*6df0*/  IMAD.U32 R6, RZ, RZ, UR6 ;  /* 0x00000006ff067e24 */ /* 0x000fe2000f8e00ff */
[----:B-----5:R-:W-:Y:S01]  /*6e00*/  MOV R11, UR5 ;  /* 0x00000005000b7c02 */ /* 0x020fe20008000f00 */
[----:B------:R-:W-:Y:S02]  /*6e10*/  IMAD.U32 R10, RZ, RZ, UR4 ;  /* 0x00000004ff0a7e24 */ /* 0x000fe4000f8e00ff */
[----:B------:R-:W-:Y:S07]  /*6e20*/  LEPC R20, `(.L_x_112) ;  /* 0x000000001014794e */ /* 0x000fee0000000000 */
[----:B-1--4-:R-:W-:Y:S05]  /*6e30*/  CALL.ABS.NOINC R2 ;  /* 0x0000000002007343 */ /* 0x012fea0003c00000 */
.L_x_112:
[-C--:B------:R-:W-:Y:S01]  /*6e40*/  F2FP.F16.E5M2.UNPACK_B R0, R81.reuse ;  /* 0x00000051ff00723e */ /* 0x080fe200020004ff */
[----:B------:R-:W-:Y:S05]  /*6e50*/  WARPSYNC.ALL ;  /* 0x0000000000007948 */ /* 0x000fea0003800000 */
[----:B------:R-:W-:Y:S01]  /*6e60*/  R2UR UR4, R48 ;  /* 0x00000000300472ca */ /* 0x000fe200000e0000 */
[--C-:B------:R-:W-:Y:S01]  /*6e70*/  HADD2.F32 R54, -RZ, R0.reuse.H0_H0 ;  /* 0x20000000ff367230 */ /* 0x100fe20000004100 */
[-C--:B------:R-:W-:Y:S01]  /*6e80*/  F2FP.F16.E5M2.UNPACK_B R2, R80.reuse.H1 ;  /* 0x00000050ff02723e */ /* 0x080fe200030004ff */
[----:B------:R-:W-:Y:S01]  /*6e90*/  HADD2.F32 R55, -RZ, R0.H1_H1 ;  /* 0x30000000ff377230 */ /* 0x000fe20000004100 */
[----:B------:R-:W-:Y:S01]  /*6ea0*/  F2FP.F16.E5M2.UNPACK_B R0, R81.H1 ;  /* 0x00000051ff00723e */ /* 0x000fe200030004ff */
[----:B------:R-:W-:Y:S01]  /*6eb0*/  BSSY.RECONVERGENT B0, `(.L_x_113) ;  /* 0x0000095000007945 */ /* 0x000fe20003800200 */
[----:B------:R-:W-:Y:S01]  /*6ec0*/  F2FP.F16.E5M2.UNPACK_B R3, R80 ;  /* 0x00000050ff03723e */ /* 0x000fe200020004ff */
[----:B------:R-:W-:Y:S01]  /*6ed0*/  HADD2.F32 R52, -RZ, R2.H0_H0 ;  /* 0x20000002ff347230 */ /* 0x000fe20000004100 */
[----:B------:R-:W-:Y:S01]  /*6ee0*/  ISETP.NE.AND P0, PT, R110, RZ, PT ;  /* 0x000000ff6e00720c */ /* 0x000fe20003f05270 */
[--C-:B------:R-:W-:Y:S01]  /*6ef0*/  HADD2.F32 R56, -RZ, R0.reuse.H0_H0 ;  /* 0x20000000ff387230 */ /* 0x100fe20000004100 */
[----:B------:R-:W-:Y:S01]  /*6f00*/  ISETP.NE.AND P6, PT, R118, RZ, PT ;  /* 0x000000ff7600720c */ /* 0x000fe20003fc5270 */
[----:B------:R-:W-:Y:S01]  /*6f10*/  HADD2.F32 R57, -RZ, R0.H1_H1 ;  /* 0x30000000ff397230 */ /* 0x000fe20000004100 */
[-C--:B------:R-:W-:Y:S01]  /*6f20*/  F2FP.F16.E5M2.UNPACK_B R0, R83.reuse ;  /* 0x00000053ff00723e */ /* 0x080fe200020004ff */
[----:B-1----:R-:W-:Y:S01]  /*6f30*/  LDTM.16dp32bit_t0_t15.x32 R4, tmem[UR4+0x40] ;  /* 0x00004004000479ee */ /* 0x002fe20008a80000 */
[----:B------:R-:W1:Y:S01]  /*6f40*/  LDTM.16dp32bit_t16_t31.x32 R4, tmem[UR4+0x60] ;  /* 0x00006004000479ee */ /* 0x000e620008aa0000 */
[----:B------:R-:W-:Y:S01]  /*6f50*/  HADD2.F32 R53, -RZ, R2.H1_H1 ;  /* 0x30000002ff357230 */ /* 0x000fe20000004100 */
[----:B------:R-:W-:Y:S01]  /*6f60*/  F2FP.F16.E5M2.UNPACK_B R2, R82.H1 ;  /* 0x00000052ff02723e */ /* 0x000fe200030004ff */
[--C-:B------:R-:W-:Y:S02]  /*6f70*/  HADD2.F32 R50, -RZ, R3.reuse.H0_H0 ;  /* 0x20000003ff327230 */ /* 0x100fe40000004100 */
[--C-:B------:R-:W-:Y:S02]  /*6f80*/  HADD2.F32 R62, -RZ, R0.reuse.H0_H0 ;  /* 0x20000000ff3e7230 */ /* 0x100fe40000004100 */
[----:B------:R-:W-:Y:S01]  /*6f90*/  HADD2.F32 R63, -RZ, R0.H1_H1 ;  /* 0x30000000ff3f7230 */ /* 0x000fe20000004100 */
[----:B------:R-:W-:Y:S01]  /*6fa0*/  F2FP.F16.E5M2.UNPACK_B R0, R84.H1 ;  /* 0x00000054ff00723e */ /* 0x000fe200030004ff */
[--C-:B------:R-:W-:Y:S02]  /*6fb0*/  HADD2.F32 R60, -RZ, R2.reuse.H0_H0 ;  /* 0x20000002ff3c7230 */ /* 0x100fe40000004100 */
[----:B------:R-:W-:Y:S01]  /*6fc0*/  HADD2.F32 R61, -RZ, R2.H1_H1 ;  /* 0x30000002ff3d7230 */ /* 0x000fe20000004100 */
[----:B------:R-:W-:Y:S01]  /*6fd0*/  F2FP.F16.E5M2.UNPACK_B R2, R83.H1 ;  /* 0x00000053ff02723e */ /* 0x000fe200030004ff */
[----:B------:R-:W-:Y:S01]  /*6fe0*/  HADD2.F32 R51, -RZ, R3.H1_H1 ;  /* 0x30000003ff337230 */ /* 0x000fe20000004100 */
[----:B------:R-:W-:Y:S01]  /*6ff0*/  F2FP.F16.E5M2.UNPACK_B R3, R82 ;  /* 0x00000052ff03723e */ /* 0x000fe200020004ff */
[--C-:B------:R-:W-:Y:S02]  /*7000*/  HADD2.F32 R68, -RZ, R0.reuse.H0_H0 ;  /* 0x20000000ff447230 */ /* 0x100fe40000004100 */
[----:B------:R-:W-:Y:S01]  /*7010*/  HADD2.F32 R69, -RZ, R0.H1_H1 ;  /* 0x30000000ff457230 */ /* 0x000fe20000004100 */
[-C--:B------:R-:W-:Y:S01]  /*7020*/  F2FP.F16.E5M2.UNPACK_B R0, R85.reuse.H1 ;  /* 0x00000055ff00723e */ /* 0x080fe200030004ff */
[--C-:B------:R-:W-:Y:S02]  /*7030*/  HADD2.F32 R64, -RZ, R2.reuse.H0_H0 ;  /* 0x20000002ff407230 */ /* 0x100fe40000004100 */
[----:B------:R-:W-:Y:S01]  /*7040*/  HADD2.F32 R65, -RZ, R2.H1_H1 ;  /* 0x30000002ff417230 */ /* 0x000fe20000004100 */
[----:B------:R-:W-:Y:S01]  /*7050*/  F2FP.F16.E5M2.UNPACK_B R2, R85 ;  /* 0x00000055ff02723e */ /* 0x000fe200020004ff */
[--C-:B------:R-:W-:Y:S02]  /*7060*/  HADD2.F32 R58, -RZ, R3.reuse.H0_H0 ;  /* 0x20000003ff3a7230 */ /* 0x100fe40000004100 */
[C---:B-1----:R-:W-:Y:S01]  /*7070*/  FMUL R7, R47.reuse, R7 ;  /* 0x000000072f077220 */ /* 0x042fe20000400000 */
[----:B------:R-:W-:Y:S01]  /*7080*/  HADD2.F32 R59, -RZ, R3.H1_H1 ;  /* 0x30000003ff3b7230 */ /* 0x000fe20000004100 */
[----:B------:R-:W-:Y:S01]  /*7090*/  F2FP.F16.E5M2.UNPACK_B R3, R84 ;  /* 0x00000054ff03723e */ /* 0x000fe200020004ff */
[--C-:B------:R-:W-:Y:S02]  /*70a0*/  HADD2.F32 R72, -RZ, R0.reuse.H0_H0 ;  /* 0x20000000ff487230 */ /* 0x100fe40000004100 */
[C---:B------:R-:W-:Y:S01]  /*70b0*/  FMUL R11, R47.reuse, R11 ;  /* 0x0000000b2f0b7220 */ /* 0x040fe20000400000 */
[----:B------:R-:W-:Y:S01]  /*70c0*/  HADD2.F32 R73, -RZ, R0.H1_H1 ;  /* 0x30000000ff497230 */ /* 0x000fe20000004100 */
[----:B------:R-:W-:Y:S01]  /*70d0*/  F2FP.F16.E5M2.UNPACK_B R0, R87 ;  /* 0x00000057ff00723e */ /* 0x000fe200020004ff */
[--C-:B------:R-:W-:Y:S02]  /*70e0*/  HADD2.F32 R70, -RZ, R2.reuse.H0_H0 ;  /* 0x20000002ff467230 */ /* 0x100fe40000004100 */
[C---:B------:R-:W-:Y:S01]  /*70f0*/  FMUL R15, R47.reuse, R15 ;  /* 0x0000000f2f0f7220 */ /* 0x040fe20000400000 */
[----:B------:R-:W-:Y:S01]  /*7100*/  HADD2.F32 R71, -RZ, R2.H1_H1 ;  /* 0x30000002ff477230 */ /* 0x000fe20000004100 */
[-C--:B------:R-:W-:Y:S01]  /*7110*/  F2FP.F16.E5M2.UNPACK_B R2, R86.reuse.H1 ;  /* 0x00000056ff02723e */ /* 0x080fe200030004ff */
[--C-:B------:R-:W-:Y:S02]  /*7120*/  HADD2.F32 R66, -RZ, R3.reuse.H0_H0 ;  /* 0x20000003ff427230 */ /* 0x100fe40000004100 */
[----:B------:R-:W-:Y:S01]  /*7130*/  HADD2.F32 R67, -RZ, R3.H1_H1 ;  /* 0x30000003ff437230 */ /* 0x000fe20000004100 */
[----:B------:R-:W-:Y:S01]  /*7140*/  F2FP.F16.E5M2.UNPACK_B R3, R86 ;  /* 0x00000056ff03723e */ /* 0x000fe200020004ff */
[--C-:B------:R-:W-:Y:S02]  /*7150*/  HADD2.F32 R78, -RZ, R0.reuse.H0_H0 ;  /* 0x20000000ff4e7230 */ /* 0x100fe40000004100 */
[----:B------:R-:W-:Y:S02]  /*7160*/  HADD2.F32 R79, -RZ, R0.H1_H1 ;  /* 0x30000000ff4f7230 */ /* 0x000fe40000004100 */
[C---:B------:R-:W-:Y:S01]  /*7170*/  FMUL R0, R47.reuse, R4 ;  /* 0x000000042f007220 */ /* 0x040fe20000400000 */
[--C-:B------:R-:W-:Y:S02]  /*7180*/  HADD2.F32 R76, -RZ, R2.reuse.H0_H0 ;  /* 0x20000002ff4c7230 */ /* 0x100fe40000004100 */
[----:B------:R-:W-:Y:S01]  /*7190*/  FMUL R4, R47, R8 ;  /* 0x000000082f047220 */ /* 0x000fe20000400000 */
[----:B------:R-:W-:Y:S02]  /*71a0*/  HADD2.F32 R77, -RZ, R2.H1_H1 ;  /* 0x30000002ff4d7230 */ /* 0x000fe40000004100 */
[----:B------:R-:W-:Y:S01]  /*71b0*/  FFMA R0, R49, R50, R0 ;  /* 0x0000003231007223 */ /* 0x000fe20000000000 */
[--C-:B------:R-:W-:Y:S02]  /*71c0*/  HADD2.F32 R74, -RZ, R3.reuse.H0_H0 ;  /* 0x20000003ff4a7230 */ /* 0x100fe40000004100 */
[C---:B------:R-:W-:Y:S01]  /*71d0*/  FMUL R2, R47.reuse, R5 ;  /* 0x000000052f027220 */ /* 0x040fe20000400000 */
[----:B------:R-:W-:Y:S02]  /*71e0*/  HADD2.F32 R75, -RZ, R3.H1_H1 ;  /* 0x30000003ff4b7230 */ /* 0x000fe40000004100 */
[C---:B------:R-:W-:Y:S01]  /*71f0*/  FMUL R5, R47.reuse, R9 ;  /* 0x000000092f057220 */ /* 0x040fe20000400000 */
[----:B------:R-:W-:Y:S01]  /*7200*/  FMUL R8, R47, R12 ;  /* 0x0000000c2f087220 */ /* 0x000fe20000400000 */
[----:B------:R-:W-:Y:S01]  /*7210*/  FFMA R2, R49, R51, R2 ;  /* 0x0000003331027223 */ /* 0x000fe20000000002 */
[C---:B------:R-:W-:Y:S01]  /*7220*/  FMUL R9, R47.reuse, R13 ;  /* 0x0000000d2f097220 */ /* 0x040fe20000400000 */
[C---:B------:R-:W-:Y:S01]  /*7230*/  FMUL R12, R47.reuse, R21 ;  /* 0x000000152f0c7220 */ /* 0x040fe20000400000 */
[C---:B------:R-:W-:Y:S01]  /*7240*/  FMUL R21, R47.reuse, R30 ;  /* 0x0000001e2f157220 */ /* 0x040fe20000400000 */
[C---:B------:R-:W-:Y:S01]  /*7250*/  FMUL R13, R47.reuse, R22 ;  /* 0x000000162f0d7220 */ /* 0x040fe20000400000 */
[C---:B------:R-:W-:Y:S01]  /*7260*/  FMUL R22, R47.reuse, R31 ;  /* 0x0000001f2f167220 */ /* 0x040fe20000400000 */
        /* <DEDUP_REMOVED lines=8> */
[C---:B------:R-:W-:Y:S01]  /*72f0*/  FFMA R6, R49.reuse, R56, R6 ;  /* 0x0000003831067223 */ /* 0x040fe20000000006 */
[C---:B------:R-:W-:Y:S01]  /*7300*/  FFMA R11, R49.reuse, R57, R11 ;  /* 0x00000039310b7223 */ /* 0x040fe2000000000b */
[C---:B------:R-:W-:Y:S01]  /*7310*/  FFMA R8, R49.reuse, R58, R8 ;  /* 0x0000003a31087223 */ /* 0x040fe20000000008 */
[----:B------:R-:W-:Y:S01]  /*7320*/  FFMA R9, R49, R59, R9 ;  /* 0x0000003b31097223 */ /* 0x000fe20000000009 */
[----:B------:R-:W-:Y:S01]  /*7330*/  F2FP.SATFINITE.E5M2.F32.PACK_AB_MERGE_C R52, R7, R3, RZ ;  /* 0x000000030734723e */ /* 0x000fe200048060ff */
[----:B------:R-:W-:Y:S01]  /*7340*/  FFMA R10, R49, R60, R10 ;  /* 0x0000003c310a7223 */ /* 0x000fe2000000000a */
[----:B------:R-:W-:Y:S01]  /*7350*/  F2FP.SATFINITE.E5M2.F32.PACK_AB_MERGE_C R53, R11, R6, RZ ;  /* 0x000000060b35723e */ /* 0x000fe200048060ff */
[----:B------:R-:W-:Y:S01]  /*7360*/  FFMA R15, R49, R61, R15 ;  /* 0x0000003d310f7223 */ /* 0x000fe2000000000f */
[C---:B------:R-:W-:Y:S01]  /*7370*/  FMUL R3, R47.reuse, R16 ;  /* 0x000000102f037220 */ /* 0x040fe20000400000 */
[C---:B------:R-:W-:Y:S01]  /*7380*/  FMUL R6, R47.reuse, R17 ;  /* 0x000000112f067220 */ /* 0x040fe20000400000 */
[----:B------:R-:W-:Y:S01]  /*7390*/  F2FP.F16.E5M2.UNPACK_B R51, R87.H1 ;  /* 0x00000057ff33723e */ /* 0x000fe200030004ff */
[----:B------:R-:W-:Y:S01]  /*73a0*/  FMUL R11, R47, R20 ;  /* 0x000000142f0b7220 */ /* 0x000fe20000400000 */
[----:B------:R-:W-:Y:S01]  /*73b0*/  F2FP.SATFINITE.E5M2.F32.PACK_AB_MERGE_C R54, R15, R10, RZ ;  /* 0x0000000a0f36723e */ /* 0x000fe200048060ff */
[C---:B------:R-:W-:Y:S01]  /*73c0*/  FFMA R3, R49.reuse, R62, R3 ;  /* 0x0000003e31037223 */ /* 0x040fe20000000003 */
[----:B------:R-:W-:Y:S01]  /*73d0*/  FFMA R6, R49, R63, R6 ;  /* 0x0000003f31067223 */ /* 0x000fe20000000006 */
[----:B------:R-:W-:Y:S01]  /*73e0*/  FMUL R20, R47, R29 ;  /* 0x0000001d2f147220 */ /* 0x000fe20000400000 */
[----:B------:R-:W-:Y:S01]  /*73f0*/  F2FP.SATFINITE.E5M2.F32.PACK_AB_MERGE_C R29, R5, R4, R53 ;  /* 0x00000004051d723e */ /* 0x000fe20004806035 */
[----:B------:R-:W-:Y:S01]  /*7400*/  FMUL R10, R47, R19 ;  /* 0x000000132f0a7220 */ /* 0x000fe20000400000 */
[----:B------:R-:W-:Y:S01]  /*7410*/  F2FP.SATFINITE.E5M2.F32.PACK_AB_MERGE_C R30, R9, R8, R54 ;  /* 0x00000008091e723e */ /* 0x000fe20004806036 */
        /* <DEDUP_REMOVED lines=10> */
[----:B------:R-:W-:Y:S01]  /*74c0*/  FFMA R14, R49, R69, R14 ;  /* 0x00000045310e7223 */ /* 0x000fe2000000000e */
[----:B------:R-:W-:Y:S01]  /*74d0*/  FMUL R18, R47, R27 ;  /* 0x0000001b2f127220 */ /* 0x000fe20000400000 */
[C---:B------:R-:W-:Y:S01]  /*74e0*/  FFMA R15, R49.reuse, R70, R15 ;  /* 0x00000046310f7223 */ /* 0x040fe2000000000f */
[C---:B------:R-:W-:Y:S01]  /*74f0*/  FFMA R16, R49.reuse, R71, R16 ;  /* 0x0000004731107223 */ /* 0x040fe20000000010 */
[C---:B------:R-:W-:Y:S01]  /*7500*/  FFMA R17, R49.reuse, R72, R17 ;  /* 0x0000004831117223 */ /* 0x040fe20000000011 */
[C---:B------:R-:W-:Y:S01]  /*7510*/  FFMA R18, R49.reuse, R73, R18 ;  /* 0x0000004931127223 */ /* 0x040fe20000000012 */
[----:B------:R-:W-:Y:S01]  /*7520*/  FFMA R19, R49, R74, R19 ;  /* 0x0000004a31137223 */ /* 0x000fe20000000013 */
[----:B------:R-:W-:Y:S01]  /*7530*/  FMUL R23, R47, R32 ;  /* 0x000000202f177220 */ /* 0x000fe20000400000 */
[----:B------:R-:W-:Y:S01]  /*7540*/  FFMA R20, R49, R75, R20 ;  /* 0x0000004b31147223 */ /* 0x000fe20000000014 */
[----:B------:R-:W-:Y:S01]  /*7550*/  FMUL R24, R47, R33 ;  /* 0x000000212f187220 */ /* 0x000fe20000400000 */
[--C-:B------:R-:W-:Y:S02]  /*7560*/  HADD2.F32 R50, -RZ, R51.reuse.H0_H0 ;  /* 0x20000033ff327230 */ /* 0x100fe40000004100 */
[----:B------:R-:W-:Y:S01]  /*7570*/  FFMA R21, R49, R76, R21 ;  /* 0x0000004c31157223 */ /* 0x000fe20000000015 */
[----:B------:R-:W-:Y:S02]  /*7580*/  HADD2.F32 R51, -RZ, R51.H1_H1 ;  /* 0x30000033ff337230 */ /* 0x000fe40000004100 */
[----:B------:R-:W-:Y:S01]  /*7590*/  FMUL R25, R47, R34 ;  /* 0x000000222f197220 */ /* 0x000fe20000400000 */
[----:B------:R-:W-:Y:S01]  /*75a0*/  FFMA R22, R49, R77, R22 ;  /* 0x0000004d31167223 */ /* 0x000fe20000000016 */
[----:B------:R-:W-:Y:S01]  /*75b0*/  FMUL R26, R47, R35 ;  /* 0x000000232f1a7220 */ /* 0x000fe20000400000 */
[----:B------:R-:W-:Y:S01]  /*75c0*/  F2FP.SATFINITE.E5M2.F32.PACK_AB_MERGE_C R7, R10, R7, RZ ;  /* 0x000000070a07723e */ /* 0x000fe200048060ff */
[C---:B------:R-:W-:Y:S01]  /*75d0*/  FFMA R23, R49.reuse, R78, R23 ;  /* 0x0000004e31177223 */ /* 0x040fe20000000017 */
[C---:B------:R-:W-:Y:S01]  /*75e0*/  FFMA R24, R49.reuse, R79, R24 ;  /* 0x0000004f31187223 */ /* 0x040fe20000000018 */
[C---:B------:R-:W-:Y:S01]  /*75f0*/  FFMA R25, R49.reuse, R50, R25 ;  /* 0x0000003231197223 */ /* 0x040fe20000000019 */
[----:B------:R-:W-:Y:S01]  /*7600*/  FFMA R26, R49, R51, R26 ;  /* 0x00000033311a7223 */ /* 0x000fe2000000001a */
[----:B------:R-:W-:Y:S02]  /*7610*/  F2FP.SATFINITE.E5M2.F32.PACK_AB_MERGE_C R28, R2, R0, R52 ;  /* 0x00000000021c723e */ /* 0x000fe40004806034 */
[----:B------:R-:W-:Y:S02]  /*7620*/  F2FP.SATFINITE.E5M2.F32.PACK_AB_MERGE_C R31, R6, R3, R7 ;  /* 0x00000003061f723e */ /* 0x000fe40004806007 */
[----:B------:R-:W-:Y:S02]  /*7630*/  F2FP.SATFINITE.E5M2.F32.PACK_AB_MERGE_C R13, R14, R13, RZ ;  /* 0x0000000d0e0d723e */ /* 0x000fe400048060ff */
[----:B------:R-:W-:Y:S01]  /*7640*/  F2FP.SATFINITE.E5M2.F32.PACK_AB_MERGE_C R17, R18, R17, RZ ;  /* 0x000000111211723e */ /* 0x000fe200048060ff */
[----:B------:R1:W-:Y:S01]  /*7650*/  STS.128 [R100+UR49+0x5200], R28 ;  /* 0x0052001c64007988 */ /* 0x0003e20008000c31 */
[----:B------:R-:W-:Y:S02]  /*7660*/  F2FP.SATFINITE.E5M2.F32.PACK_AB_MERGE_C R14, R22, R21, RZ ;  /* 0x00000015160e723e */ /* 0x000fe400048060ff */
[----:B------:R-:W-:Y:S02]  /*7670*/  F2FP.SATFINITE.E5M2.F32.PACK_AB_MERGE_C R25, R26, R25, RZ ;  /* 0x000000191a19723e */ /* 0x000fe400048060ff */
[----:B------:R-:W-:Y:S02]  /*7680*/  F2FP.SATFINITE.E5M2.F32.PACK_AB_MERGE_C R12, R12, R11, R13 ;  /* 0x0000000b0c0c723e */ /* 0x000fe4000480600d */
[----:B------:R-:W-:Y:S02]  /*7690*/  F2FP.SATFINITE.E5M2.F32.PACK_AB_MERGE_C R13, R16, R15, R17 ;  /* 0x0000000f100d723e */ /* 0x000fe40004806011 */
        /* <DEDUP_REMOVED lines=13> */
[----:B------:R-:W-:Y:S02]  /*7770*/  UIADD3 UR8, UP0, UPT, UR52, 0x680, URZ ;  /* 0x0000068034087890 */ /* 0x000fe4000ff1e0ff */
[----:B------:R-:W-:Y:S02]  /*7780*/  UIADD3 UR5, UPT, UPT, UR41, 0x40, URZ ;  /* 0x0000004029057890 */ /* 0x000fe4000fffe0ff */
[----:B------:R-:W-:Y:S02]  /*7790*/  UIADD3 UR4, UPT, UPT, UR49, 0x5200, URZ ;  /* 0x0000520031047890 */ /* 0x000fe4000fffe0ff */
[----:B------:R-:W-:Y:S01]  /*77a0*/  UIADD3.X UR9, UPT, UPT, URZ, UR53, URZ, UP0, !UPT ;  /* 0x00000035ff097290 */ /* 0x000fe200087fe4ff */
[----:B------:R-:W-:Y:S01]  /*77b0*/  UMOV UR6, UR42 ;  /* 0x0000002a00067c82 */ /* 0x000fe20008000000 */
[----:B------:R-:W-:Y:S07]  /*77c0*/  UMOV UR7, UR36 ;  /* 0x0000002400077c82 */ /* 0x000fee0008000000 */
[----:B------:R2:W-:Y:S01]  /*77d0*/  UTMASTG.3D [UR4], [UR8] ;  /* 0x00000004080073b5 */ /* 0x0005e20008010000 */
[----:B------:R0:W-:Y:S01]  /*77e0*/  UTMACMDFLUSH ;  /* 0x00000000000079b7 */ /* 0x0001e20000000000 */
[----:B--2---:R-:W-:Y:S04]  /*77f0*/  DEPBAR.LE SB0, 0x1 ;  /* 0x000080400000791a */ /* 0x004fe80000000000 */
.L_x_114:
[----:B------:R-:W-:Y:S05]  /*7800*/  BSYNC.RECONVERGENT B0 ;  /* 0x0000000000007941 */ /* 0x000fea0003800200 */
.L_x_113:
        /* <DEDUP_REMOVED lines=15> */
.L_x_118:
[----:B------:R-:W-:Y:S05]  /*7900*/  BSYNC B0 ;  /* 0x0000000000007941 */ /* 0x000fea0003800000 */
.L_x_117:
[----:B------:R-:W-:Y:S01]  /*7910*/  ISETP.NE.AND P0, PT, R116, RZ, PT ;  /* 0x000000ff7400720c */ /* 0x000fe20003f05270 */
[----:B------:R-:W-:Y:S11]  /*7920*/  VIADD R105, R105, 0x1 ;  /* 0x0000000169697836 */ /* 0x000ff60000000000 */
[----:B------:R-:W-:Y:S01]  /*7930*/  @!UPT UIADD3 URZ, UPT, UPT, URZ, URZ, URZ ;  /* 0x000000fffffff290 */ /* 0x000fe2000fffe0ff */
[----:B------:R3:W4:Y:S04]  /*7940*/  @P0 LDS.128 R84, [R2+0x210] ;  /* 0x0002100002540984 */ /* 0x0007280000000c00 */
[----:B------:R1:W1:Y:S01]  /*7950*/  @P0 LDS.128 R80, [R3+UR49+0x200] ;  /* 0x0002003103500984 */ /* 0x0002620008000c00 */
        /* <DEDUP_REMOVED lines=14> */
.L_x_116:
[----:B------:R-:W-:Y:S05]  /*7a40*/  BSYNC B1 ;  /* 0x0000000000017941 */ /* 0x000fea0003800000 */
.L_x_115:
[----:B------:R-:W-:Y:S05]  /*7a50*/  VIADD R0, R48, 0x80 ;  /* 0x0000008030007836 */ /* 0x000fea0000000000 */
[----:B------:R-:W-:Y:S04]  /*7a60*/  SHF.R.U32.HI R0, RZ, 0x15, R0 ;  /* 0x00000015ff007819 */ /* 0x000fe80000011600 */
[----:B------:R-:W-:Y:S11]  /*7a70*/  LOP3.LUT P0, RZ, R0, 0x3, R101, 0x48, !PT ;  /* 0x0000000300ff7812 */ /* 0x000ff60007804865 */
[----:B------:R-:W-:Y:S02]  /*7a80*/  @!UPT UIADD3 URZ, UPT, UPT, URZ, URZ, URZ ;  /* 0x000000fffffff290 */ /* 0x000fe4000fffe0ff */
[----:B------:R-:W-:Y:S05]  /*7a90*/  @!P0 BRA `(.L_x_120) ;  /* 0x0000000000408947 */ /* 0x000fea0003800000 */
[----:B------:R-:W2:Y:S01]  /*7aa0*/  LDCU.64 UR8, c[0x4][0x78] ;  /* 0x01000f00ff0877ac */ /* 0x000ea20008000a00 */
[----:B------:R-:W-:Y:S01]  /*7ab0*/  MOV R3, 0x0 ;  /* 0x0000000000037802 */ /* 0x000fe20000000f00 */
[----:B-1----:R-:W-:Y:S02]  /*7ac0*/  HFMA2 R12, -RZ, RZ, 0, 5.9604644775390625e-08 ;  /* 0x00000001ff0c7431 */ /* 0x002fe400000001ff */
[----:B------:R-:W-:Y:S02]  /*7ad0*/  IMAD.MOV.U32 R8, RZ, RZ, 0x192 ;  /* 0x00000192ff087424 */ /* 0x000fe400078e00ff */
[----:B------:R-:W-:Y:S01]  /*7ae0*/  IMAD.MOV.U32 R13, RZ, RZ, RZ ;  /* 0x000000ffff0d7224 */ /* 0x000fe200078e00ff */
[----:B------:R-:W1:Y:S01]  /*7af0*/  LDCU.64 UR6, c[0x4][0x80] ;  /* 0x01001000ff0677ac */ /* 0x000e620008000a00 */
[----:B------:R-:W3:Y:S01]  /*7b00*/  LDC.64 R2, c[0x4][R3] ;  /* 0x0100000003027b82 */ /* 0x000ee20000000a00 */
[----:B------:R-:W4:Y:S01]  /*7b10*/  LDCU.64 UR4, c[0x4][0x18] ;  /* 0x01000300ff0477ac */ /* 0x000f220008000a00 */
[----:B--2---:R-:W-:Y:S01]  /*7b20*/  MOV R5, UR9 ;  /* 0x0000000900057c02 */ /* 0x004fe20008000f00 */
[----:B------:R-:W-:Y:S01]  /*7b30*/  IMAD.U32 R4, RZ, RZ, UR8 ;  /* 0x00000008ff047e24 */ /* 0x000fe2000f8e00ff */
[----:B-1----:R-:W-:Y:S01]  /*7b40*/  MOV R7, UR7 ;  /* 0x0000000700077c02 */ /* 0x002fe20008000f00 */
[----:B------:R-:W-:Y:S01]  /*7b50*/  IMAD.U32 R6, RZ, RZ, UR6 ;  /* 0x00000006ff067e24 */ /* 0x000fe2000f8e00ff */
[----:B----4-:R-:W-:Y:S01]  /*7b60*/  MOV R11, UR5 ;  /* 0x00000005000b7c02 */ /* 0x010fe20008000f00 */
[----:B------:R-:W-:Y:S02]  /*7b70*/  IMAD.U32 R10, RZ, RZ, UR4 ;  /* 0x00000004ff0a7e24 */ /* 0x000fe4000f8e00ff */
[----:B------:R-:W-:Y:S07]  /*7b80*/  LEPC R20, `(.L_x_120) ;  /* 0x000000001014794e */ /* 0x000fee0000000000 */
[----:B---3--:R-:W-:Y:S05]  /*7b90*/  CALL.ABS.NOINC R2 ;  /* 0x0000000002007343 */ /* 0x008fea0003c00000 */
.L_x_120:
        /* <DEDUP_REMOVED lines=148> */
[----:B------:R-:W-:Y:S02]  /*84e0*/  UIADD3 UR8, UP0, UPT, UR52, 0x680, URZ ;  /* 0x0000068034087890 */ /* 0x000fe4000ff1e0ff */
[----:B------:R-:W-:Y:S02]  /*84f0*/  UIADD3 UR5, UPT, UPT, UR41, 0x80, URZ ;  /* 0x0000008029057890 */ /* 0x000fe4000fffe0ff */
[----:B------:R-:W-:Y:S01]  /*8500*/  MOV R109, UR10 ;  /* 0x0000000a006d7c02 */ /* 0x000fe20008000f00 */
[----:B------:R-:W-:Y:S01]  /*8510*/  UIADD3.X UR9, UPT, UPT, URZ, UR53, URZ, UP0, !UPT ;  /* 0x00000035ff097290 */ /* 0x000fe200087fe4ff */
[----:B------:R-:W-:Y:S02]  /*8520*/  UMOV UR6, UR42 ;  /* 0x0000002a00067c82 */ /* 0x000fe40008000000 */
[----:B------:R-:W-:Y:S01]  /*8530*/  R2UR UR4, R109 ;  /* 0x000000006d0472ca */ /* 0x000fe200000e0000 */
[----:B------:R-:W-:Y:S11]  /*8540*/  UMOV UR7, UR36 ;  /* 0x0000002400077c82 */ /* 0x000ff60008000000 */
[----:B------:R-:W-:Y:S01]  /*8550*/  @!UPT UIADD3 URZ, UPT, UPT, URZ, URZ, URZ ;  /* 0x000000fffffff290 */ /* 0x000fe2000fffe0ff */
[----:B------:R2:W-:Y:S01]  /*8560*/  UTMASTG.3D [UR4], [UR8] ;  /* 0x00000004080073b5 */ /* 0x0005e20008010000 */
[----:B------:R0:W-:Y:S01]  /*8570*/  UTMACMDFLUSH ;  /* 0x00000000000079b7 */ /* 0x0001e20000000000 */
[----:B--2---:R-:W-:Y:S04]  /*8580*/  DEPBAR.LE SB0, 0x1 ;  /* 0x000080400000791a */ /* 0x004fe80000000000 */
.L_x_122:
[----:B------:R-:W-:Y:S05]  /*8590*/  BSYNC.RECONVERGENT B0 ;  /* 0x0000000000007941 */ /* 0x000fea0003800200 */
.L_x_121:
        /* <DEDUP_REMOVED lines=15> */
.L_x_126:
[----:B------:R-:W-:Y:S05]  /*8690*/  BSYNC B0 ;  /* 0x0000000000007941 */ /* 0x000fea0003800000 */
.L_x_125:
        /* <DEDUP_REMOVED lines=19> */
.L_x_124:
[----:B------:R-:W-:Y:S05]  /*87d0*/  BSYNC B1 ;  /* 0x0000000000017941 */ /* 0x000fea0003800000 */
.L_x_123:
        /* <DEDUP_REMOVED lines=21> */
.L_x_128:
[----:B------:R-:W-:Y:S01]  /*8930*/  ISETP.NE.AND P0, PT, R110, RZ, PT ;  /* 0x000000ff6e00720c */ /* 0x000fe20003f05270 */
[----:B------:R-:W-:Y:S05]  /*8940*/  WARPSYNC.ALL ;  /* 0x0000000000007948 */ /* 0x000fea0003800000 */
[----:B------:R-:W-:Y:S01]  /*8950*/  R2UR UR4, R48 ;  /* 0x00000000300472ca */ /* 0x000fe200000e0000 */
[----:B------:R-:W-:Y:S01]  /*8960*/  BSSY.RECONVERGENT B0, `(.L_x_129) ;  /* 0x000009c000007945 */ /* 0x000fe20003800200 */
[-C--:B------:R-:W-:Y:S02]  /*8970*/  F2FP.F16.E5M2.UNPACK_B R2, R80.reuse ;  /* 0x00000050ff02723e */ /* 0x080fe400020004ff */
[----:B------:R-:W-:Y:S02]  /*8980*/  F2FP.F16.E5M2.UNPACK_B R80, R80.H1 ;  /* 0x00000050ff50723e */ /* 0x000fe400030004ff */
[-C--:B------:R-:W-:Y:S01]  /*8990*/  F2FP.F16.E5M2.UNPACK_B R51, R81.reuse ;  /* 0x00000051ff33723e */ /* 0x080fe200020004ff */
[--C-:B------:R-:W-:Y:S01]  /*89a0*/  HADD2.F32 R0, -RZ, R2.reuse.H0_H0 ;  /* 0x20000002ff007230 */ /* 0x100fe20000004100 */
[----:B------:R-:W-:Y:S01]  /*89b0*/  F2FP.F16.E5M2.UNPACK_B R81, R81.H1 ;  /* 0x00000051ff51723e */ /* 0x000fe200030004ff */
[----:B------:R-:W-:Y:S01]  /*89c0*/  HADD2.F32 R2, -RZ, R2.H1_H1 ;  /* 0x30000002ff027230 */ /* 0x000fe20000004100 */
[-C--:B------:R-:W-:Y:S01]  /*89d0*/  F2FP.F16.E5M2.UNPACK_B R55, R82.reuse ;  /* 0x00000052ff37723e */ /* 0x080fe200020004ff */
[--C-:B------:R-:W-:Y:S01]  /*89e0*/  HADD2.F32 R3, -RZ, R80.reuse.H0_H0 ;  /* 0x20000050ff037230 */ /* 0x100fe20000004100 */
[----:B------:R-:W-:Y:S01]  /*89f0*/  F2FP.F16.E5M2.UNPACK_B R82, R82.H1 ;  /* 0x00000052ff52723e */ /* 0x000fe200030004ff */
[----:B-1----:R-:W-:Y:S01]  /*8a00*/  LDTM.16dp32bit_t0_t15.x32 R4, tmem[UR4+0xc0] ;  /* 0x0000c004000479ee */ /* 0x002fe20008a80000 */
[----:B------:R-:W1:Y:S01]  /*8a10*/  LDTM.16dp32bit_t16_t31.x32 R4, tmem[UR4+0xe0] ;  /* 0x0000e004000479ee */ /* 0x000e620008aa0000 */
[----:B------:R-:W-:Y:S01]  /*8a20*/  NOP ;  /* 0x0000000000007918 */ /* 0x000fe20000000000 */
[--C-:B------:R-:W-:Y:S01]  /*8a30*/  HADD2.F32 R50, -RZ, R51.reuse.H0_H0 ;  /* 0x20000033ff327230 */ /* 0x100fe20000004100 */
[----:B------:R-:W-:Y:S01]  /*8a40*/  R2UR UR5, R113 ;  /* 0x00000000710572ca */ /* 0x000fe200000e0000 */
[----:B------:R-:W-:Y:S01]  /*8a50*/  HADD2.F32 R51, -RZ, R51.H1_H1 ;  /* 0x30000033ff337230 */ /* 0x000fe20000004100 */
[----:B------:R-:W-:Y:S01]  /*8a60*/  F2FP.F16.E5M2.UNPACK_B R59, R83 ;  /* 0x00000053ff3b723e */ /* 0x000fe200020004ff */
[--C-:B------:R-:W-:Y:S01]  /*8a70*/  HADD2.F32 R54, -RZ, R55.reuse.H0_H0 ;  /* 0x20000037ff367230 */ /* 0x100fe20000004100 */
[----:B------:R-:W-:Y:S01]  /*8a80*/  F2FP.F16.E5M2.UNPACK_B R63, R84 ;  /* 0x00000054ff3f723e */ /* 0x000fe200020004ff */
[----:B------:R-:W-:Y:S01]  /*8a90*/  HADD2.F32 R55, -RZ, R55.H1_H1 ;  /* 0x30000037ff377230 */ /* 0x000fe20000004100 */
[----:B------:R-:W-:Y:S01]  /*8aa0*/  F2FP.F16.E5M2.UNPACK_B R67, R85 ;  /* 0x00000055ff43723e */ /* 0x000fe200020004ff */
[--C-:B------:R-:W-:Y:S01]  /*8ab0*/  HADD2.F32 R58, -RZ, R59.reuse.H0_H0 ;  /* 0x2000003bff3a7230 */ /* 0x100fe20000004100 */
[----:B------:R-:W-:Y:S01]  /*8ac0*/  F2FP.F16.E5M2.UNPACK_B R71, R86 ;  /* 0x00000056ff47723e */ /* 0x000fe200020004ff */
[----:B------:R-:W-:Y:S01]  /*8ad0*/  HADD2.F32 R59, -RZ, R59.H1_H1 ;  /* 0x3000003bff3b7230 */ /* 0x000fe20000004100 */
[----:B------:R-:W-:Y:S01]  /*8ae0*/  F2FP.F16.E5M2.UNPACK_B R74, R87 ;  /* 0x00000057ff4a723e */ /* 0x000fe200020004ff */
[--C-:B------:R-:W-:Y:S01]  /*8af0*/  HADD2.F32 R62, -RZ, R63.reuse.H0_H0 ;  /* 0x2000003fff3e7230 */ /* 0x100fe20000004100 */
[----:B------:R-:W-:Y:S01]  /*8b00*/  F2FP.F16.E5M2.UNPACK_B R83, R83.H1 ;  /* 0x00000053ff53723e */ /* 0x000fe200030004ff */
[----:B------:R-:W-:Y:S01]  /*8b10*/  UIADD3 UR5, UPT, UPT, UR5, 0x130, URZ ;  /* 0x0000013005057890 */ /* 0x000fe2000fffe0ff */
[----:B------:R-:W-:Y:S01]  /*8b20*/  HADD2.F32 R63, -RZ, R63.H1_H1 ;  /* 0x3000003fff3f7230 */ /* 0x000fe20000004100 */
[----:B------:R-:W-:Y:S01]  /*8b30*/  F2FP.F16.E5M2.UNPACK_B R84, R84.H1 ;  /* 0x00000054ff54723e */ /* 0x000fe200030004ff */
[--C-:B------:R-:W-:Y:S01]  /*8b40*/  HADD2.F32 R66, -RZ, R67.reuse.H0_H0 ;  /* 0x20000043ff427230 */ /* 0x100fe20000004100 */
[----:B------:R-:W-:Y:S01]  /*8b50*/  UPRMT UR5, UR37, 0x654, UR5 ;  /* 0x0000065425057896 */ /* 0x000fe20008000005 */
[----:B------:R-:W-:Y:S01]  /*8b60*/  HADD2.F32 R67, -RZ, R67.H1_H1 ;  /* 0x30000043ff437230 */ /* 0x000fe20000004100 */
[----:B------:R-:W-:Y:S01]  /*8b70*/  F2FP.F16.E5M2.UNPACK_B R85, R85.H1 ;  /* 0x00000055ff55723e */ /* 0x000fe200030004ff */
[--C-:B------:R-:W-:Y:S02]  /*8b80*/  HADD2.F32 R70, -RZ, R71.reuse.H0_H0 ;  /* 0x20000047ff467230 */ /* 0x100fe40000004100 */
[C---:B-1----:R-:W-:Y:S01]  /*8b90*/  FMUL R4, R47.reuse, R4 ;  /* 0x000000042f047220 */ /* 0x042fe20000400000 */
[C---:B------:R-:W-:Y:S01]  /*8ba0*/  FMUL R5, R47.reuse, R5 ;  /* 0x000000052f057220 */ /* 0x040fe20000400000 */
[C---:B------:R-:W-:Y:S01]  /*8bb0*/  FMUL R8, R47.reuse, R8 ;  /* 0x000000082f087220 */ /* 0x040fe20000400000 */
[----:B------:R-:W-:Y:S01]  /*8bc0*/  FMUL R9, R47, R9 ;  /* 0x000000092f097220 */ /* 0x000fe20000400000 */
[C---:B------:R-:W-:Y:S01]  /*8bd0*/  FFMA R4, R49.reuse, R0, R4 ;  /* 0x0000000031047223 */ /* 0x040fe20000000004 */
[----:B------:R-:W-:Y:S01]  /*8be0*/  SYNCS.ARRIVE.TRANS64.RED.A1T0 RZ, [UR5], RZ ;  /* 0x000000ffffff79a7 */ /* 0x000fe20008100405 */
        /* <DEDUP_REMOVED lines=8> */
[----:B------:R-:W-:Y:S02]  /*8c70*/  HADD2.F32 R71, -RZ, R71.H1_H1 ;  /* 0x30000047ff477230 */ /* 0x000fe40000004100 */
[C---:B------:R-:W-:Y:S01]  /*8c80*/  FMUL R25, R47.reuse, R30 ;  /* 0x0000001e2f197220 */ /* 0x040fe20000400000 */
[C---:B------:R-:W-:Y:S01]  /*8c90*/  FMUL R30, R47.reuse, R35 ;  /* 0x000000232f1e7220 */ /* 0x040fe20000400000 */
[----:B------:R-:W-:Y:S02]  /*8ca0*/  HADD2.F32 R48, -RZ, R80.H1_H1 ;  /* 0x30000050ff307230 */ /* 0x000fe40000004100 */
[C---:B------:R-:W-:Y:S01]  /*8cb0*/  FMUL R6, R47.reuse, R6 ;  /* 0x000000062f067220 */ /* 0x040fe20000400000 */
[C---:B------:R-:W-:Y:S01]  /*8cc0*/  FMUL R7, R47.reuse, R7 ;  /* 0x000000072f077220 */ /* 0x040fe20000400000 */
[--C-:B------:R-:W-:Y:S02]  /*8cd0*/  HADD2.F32 R52, -RZ, R81.reuse.H0_H0 ;  /* 0x20000051ff347230 */ /* 0x100fe40000004100 */
[----:B------:R-:W-:Y:S01]  /*8ce0*/  FMUL R10, R47, R10 ;  /* 0x0000000a2f0a7220 */ /* 0x000fe20000400000 */
[C---:B------:R-:W-:Y:S01]  /*8cf0*/  FFMA R6, R49.reuse, R3, R6 ;  /* 0x0000000331067223 */ /* 0x040fe20000000006 */
[----:B------:R-:W-:Y:S02]  /*8d00*/  HADD2.F32 R53, -RZ, R81.H1_H1 ;  /* 0x30000051ff357230 */ /* 0x000fe40000004100 */
[C---:B------:R-:W-:Y:S01]  /*8d10*/  FFMA R7, R49.reuse, R48, R7 ;  /* 0x0000003031077223 */ /* 0x040fe20000000007 */
[C---:B------:R-:W-:Y:S01]  /*8d20*/  FFMA R8, R49.reuse, R50, R8 ;  /* 0x0000003231087223 */ /* 0x040fe20000000008 */
[C---:B------:R-:W-:Y:S01]  /*8d30*/  FFMA R9, R49.reuse, R51, R9 ;  /* 0x0000003331097223 */ /* 0x040fe20000000009 */
[----:B------:R-:W-:Y:S01]  /*8d40*/  FFMA R10, R49, R52, R10 ;  /* 0x00000034310a7223 */ /* 0x000fe2000000000a */
[--C-:B------:R-:W-:Y:S01]  /*8d50*/  HADD2.F32 R48, -RZ, R74.reuse.H0_H0 ;  /* 0x2000004aff307230 */ /* 0x100fe20000004100 */
[----:B------:R-:W-:Y:S01]  /*8d60*/  F2FP.SATFINITE.E5M2.F32.PACK_AB_MERGE_C R77, R7, R6, RZ ;  /* 0x00000006074d723e */ /* 0x000fe200048060ff */
[C---:B------:R-:W-:Y:S01]  /*8d70*/  FMUL R7, R47.reuse, R24 ;  /* 0x000000182f077220 */ /* 0x040fe20000400000 */
[C---:B------:R-:W-:Y:S01]  /*8d80*/  FMUL R24, R47.reuse, R29 ;  /* 0x0000001d2f187220 */ /* 0x040fe20000400000 */
[C---:B------:R-:W-:Y:S01]  /*8d90*/  FMUL R29, R47.reuse, R34 ;  /* 0x000000222f1d7220 */ /* 0x040fe20000400000 */
[----:B------:R-:W-:Y:S02]  /*8da0*/  HADD2.F32 R74, -RZ, R74.H1_H1 ;  /* 0x3000004aff4a7230 */ /* 0x000fe40000004100 */
[C---:B------:R-:W-:Y:S01]  /*8db0*/  FMUL R11, R47.reuse, R11 ;  /* 0x0000000b2f0b7220 */ /* 0x040fe20000400000 */
[--C-:B------:R-:W-:Y:S02]  /*8dc0*/  HADD2.F32 R56, -RZ, R82.reuse.H0_H0 ;  /* 0x20000052ff387230 */ /* 0x100fe40000004100 */
[----:B------:R-:W-:Y:S01]  /*8dd0*/  FMUL R14, R47, R14 ;  /* 0x0000000e2f0e7220 */ /* 0x000fe20000400000 */
[----:B------:R-:W-:Y:S02]  /*8de0*/  HADD2.F32 R57, -RZ, R82.H1_H1 ;  /* 0x30000052ff397230 */ /* 0x000fe40000004100 */
[C---:B------:R-:W-:Y:S01]  /*8df0*/  FFMA R11, R49.reuse, R53, R11 ;  /* 0x00000035310b7223 */ /* 0x040fe2000000000b */
[----:B------:R-:W-:Y:S01]  /*8e00*/  F2FP.F16.E5M2.UNPACK_B R86, R86.H1 ;  /* 0x00000056ff56723e */ /* 0x000fe200030004ff */
[C---:B------:R-:W-:Y:S01]  /*8e10*/  FFMA R12, R49.reuse, R54, R12 ;  /* 0x00000036310c7223 */ /* 0x040fe2000000000c */
[C---:B------:R-:W-:Y:S01]  /*8e20*/  FFMA R13, R49.reuse, R55, R13 ;  /* 0x00000037310d7223 */ /* 0x040fe2000000000d */
[----:B------:R-:W-:Y:S01]  /*8e30*/  F2FP.F16.E5M2.UNPACK_B R87, R87.H1 ;  /* 0x00000057ff57723e */ /* 0x000fe200030004ff */
[----:B------:R-:W-:Y:S01]  /*8e40*/  FFMA R14, R49, R56, R14 ;  /* 0x00000038310e7223 */ /* 0x000fe2000000000e */
[----:B------:R-:W-:Y:S01]  /*8e50*/  F2FP.SATFINITE.E5M2.F32.PACK_AB_MERGE_C R10, R11, R10, RZ ;  /* 0x0000000a0b0a723e */ /* 0x000fe200048060ff */
[C---:B------:R-:W-:Y:S01]  /*8e60*/  FMUL R15, R47.reuse, R15 ;  /* 0x0000000f2f0f7220 */ /* 0x040fe20000400000 */
[--C-:B------:R-:W-:Y:S02]  /*8e70*/  HADD2.F32 R60, -RZ, R83.reuse.H0_H0 ;  /* 0x20000053ff3c7230 */ /* 0x100fe40000004100 */
[----:B------:R-:W-:Y:S01]  /*8e80*/  FMUL R18, R47, R18 ;  /* 0x000000122f127220 */ /* 0x000fe20000400000 */
[----:B------:R-:W-:Y:S02]  /*8e90*/  HADD2.F32 R61, -RZ, R83.H1_H1 ;  /* 0x30000053ff3d7230 */ /* 0x000fe40000004100 */
[----:B------:R-:W-:Y:S01]  /*8ea0*/  FFMA R15, R49, R57, R15 ;  /* 0x00000039310f7223 */ /* 0x000fe2000000000f */
[----:B------:R-:W-:Y:S01]  /*8eb0*/  IADD3 R45, PT, PT, R45, 0x1, RZ ;  /* 0x000000012d2d7810 */ /* 0x000fe20007ffe0ff */
[C---:B------:R-:W-:Y:S01]  /*8ec0*/  FFMA R16, R49.reuse, R58, R16 ;  /* 0x0000003a31107223 */ /* 0x040fe20000000010 */
        /* <DEDUP_REMOVED lines=8> */
[C---:B------:R-:W-:Y:S01]  /*8f50*/  FFMA R0, R49.reuse, R62, R0 ;  /* 0x0000003e31007223 */ /* 0x040fe20000000000 */
[C---:B------:R-:W-:Y:S01]  /*8f60*/  FFMA R2, R49.reuse, R63, R2 ;  /* 0x0000003f31027223 */ /* 0x040fe20000000002 */
[--C-:B------:R-:W-:Y:S02]  /*8f70*/  HADD2.F32 R68, -RZ, R85.reuse.H0_H0 ;  /* 0x20000055ff447230 */ /* 0x100fe40000004100 */
[----:B------:R-:W-:Y:S01]  /*8f80*/  FFMA R3, R49, R64, R3 ;  /* 0x0000004031037223 */ /* 0x000fe20000000003 */
[----:B------:R-:W-:Y:S02]  /*8f90*/  HADD2.F32 R69, -RZ, R85.H1_H1 ;  /* 0x30000055ff457230 */ /* 0x000fe40000004100 */
[C---:B------:R-:W-:Y:S01]  /*8fa0*/  FMUL R21, R47.reuse, R26 ;  /* 0x0000001a2f157220 */ /* 0x040fe20000400000 */
[----:B------:R-:W-:Y:S01]  /*8fb0*/  FMUL R22, R47, R27 ;  /* 0x0000001b2f167220 */ /* 0x000fe20000400000 */
[C---:B------:R-:W-:Y:S01]  /*8fc0*/  FFMA R6, R49.reuse, R65, R6 ;  /* 0x0000004131067223 */ /* 0x040fe20000000006 */
[----:B------:R-:W-:Y:S01]  /*8fd0*/  FFMA R7, R49, R66, R7 ;  /* 0x0000004231077223 */ /* 0x000fe20000000007 */
[----:B------:R-:W-:Y:S01]  /*8fe0*/  FMUL R23, R47, R28 ;  /* 0x0000001c2f177220 */ /* 0x000fe20000400000 */
[C---:B------:R-:W-:Y:S01]  /*8ff0*/  FFMA R20, R49.reuse, R67, R20 ;  /* 0x0000004331147223 */ /* 0x040fe20000000014 */
[--C-:B------:R-:W-:Y:S02]  /*9000*/  HADD2.F32 R72, -RZ, R86.reuse.H0_H0 ;  /* 0x20000056ff487230 */ /* 0x100fe40000004100 */
[C---:B------:R-:W-:Y:S01]  /*9010*/  FFMA R21, R49.reuse, R68, R21 ;  /* 0x0000004431157223 */ /* 0x040fe20000000015 */
[----:B------:R-:W-:Y:S02]  /*9020*/  HADD2.F32 R73, -RZ, R86.H1_H1 ;  /* 0x30000056ff497230 */ /* 0x000fe40000004100 */
[----:B------:R-:W-:Y:S01]  /*9030*/  FFMA R22, R49, R69, R22 ;  /* 0x0000004531167223 */ /* 0x000fe20000000016 */
[C---:B------:R-:W-:Y:S01]  /*9040*/  FMUL R26, R47.reuse, R31 ;  /* 0x0000001f2f1a7220 */ /* 0x040fe20000400000 */
[----:B------:R-:W-:Y:S01]  /*9050*/  FMUL R27, R47, R32 ;  /* 0x000000202f1b7220 */ /* 0x000fe20000400000 */
[----:B------:R-:W-:Y:S01]  /*9060*/  FFMA R23, R49, R70, R23 ;  /* 0x0000004631177223 */ /* 0x000fe20000000017 */
[----:B------:R-:W-:Y:S01]  /*9070*/  FMUL R28, R47, R33 ;  /* 0x000000212f1c7220 */ /* 0x000fe20000400000 */
[C---:B------:R-:W-:Y:S01]  /*9080*/  FFMA R24, R49.reuse, R71, R24 ;  /* 0x0000004731187223 */ /* 0x040fe20000000018 */
[--C-:B------:R-:W-:Y:S02]  /*9090*/  HADD2.F32 R75, -RZ, R87.reuse.H0_H0 ;  /* 0x20000057ff4b7230 */ /* 0x100fe40000004100 */
[C---:B------:R-:W-:Y:S01]  /*90a0*/  FFMA R25, R49.reuse, R72, R25 ;  /* 0x0000004831197223 */ /* 0x040fe20000000019 */
[----:B------:R-:W-:Y:S02]  /*90b0*/  HADD2.F32 R76, -RZ, R87.H1_H1 ;  /* 0x30000057ff4c7230 */ /* 0x000fe40000004100 */
[----:B------:R-:W-:Y:S01]  /*90c0*/  FFMA R26, R49, R73, R26 ;  /* 0x00000049311a7223 */ /* 0x000fe2000000001a */
[----:B------:R-:W-:Y:S01]  /*90d0*/  F2FP.SATFINITE.E5M2.F32.PACK_AB_MERGE_C R14, R15, R14, RZ ;  /* 0x0000000e0f0e723e */ /* 0x000fe200048060ff */
[----:B------:R-:W-:Y:S01]  /*90e0*/  FFMA R27, R49, R48, R27 ;  /* 0x00000030311b7223 */ /* 0x000fe2000000001b */
[----:B------:R-:W-:Y:S01]  /*90f0*/  F2FP.SATFINITE.E5M2.F32.PACK_AB_MERGE_C R18, R19, R18, RZ ;  /* 0x000000121312723e */ /* 0x000fe200048060ff */
[C---:B------:R-:W-:Y:S01]  /*9100*/  FFMA R28, R49.reuse, R74, R28 ;  /* 0x0000004a311c7223 */ /* 0x040fe2000000001c */
[C---:B------:R-:W-:Y:S01]  /*9110*/  FFMA R29, R49.reuse, R75, R29 ;  /* 0x0000004b311d7223 */ /* 0x040fe2000000001d */
[----:B------:R-:W-:Y:S01]  /*9120*/  FFMA R30, R49, R76, R30 ;  /* 0x0000004c311e7223 */ /* 0x000fe2000000001e */
[----:B------:R-:W-:Y:S02]  /*9130*/  F2FP.SATFINITE.E5M2.F32.PACK_AB_MERGE_C R32, R5, R4, R77 ;  /* 0x000000040520723e */ /* 0x000fe4000480604d */
[----:B------:R-:W-:Y:S02]  /*9140*/  F2FP.SATFINITE.E5M2.F32.PACK_AB_MERGE_C R33, R9, R8, R10 ;  /* 0x000000080921723e */ /* 0x000fe4000480600a */
        /* <DEDUP_REMOVED lines=10> */
[----:B------:R-:W-:Y:S05]  /*91f0*/  F2FP.SATFINITE.E5M2.F32.PACK_AB_MERGE_C R7, R28, R27, R29 ;  /* 0x0000001b1c07723e */ /* 0x000fea000480601d */
        /* <DEDUP_REMOVED lines=18> */
.L_x_130:
[----:B------:R-:W-:Y:S05]  /*9320*/  BSYNC.RECONVERGENT B0 ;  /* 0x0000000000007941 */ /* 0x000fea0003800200 */
.L_x_129:
[----:B------:R-:W-:Y:S01]  /*9330*/  BAR.SYNC.DEFER_BLOCKING 0x1, 0x80 ;  /* 0x0042000000007b1d */ /* 0x000fe20000010000 */
[----:B------:R-:W-:Y:S01]  /*9340*/  ISETP.NE.AND P2, PT, R111, RZ, PT ;  /* 0x000000ff6f00720c */ /* 0x000fe20003f45270 */
[----:B------:R-:W-:Y:S01]  /*9350*/  IMAD.IADD R14, R43, 0x1, R94 ;  /* 0x000000012b0e7824 */ /* 0x000fe200078e025e */
[----:B------:R-:W-:Y:S01]  /*9360*/  ISETP.NE.AND P0, PT, R112, 0x2, PT ;  /* 0x000000027000780c */ /* 0x000fe20003f05270 */
[----:B------:R-:W-:Y:S01]  /*9370*/  IMAD.IADD R15, R44, 0x1, R95 ;  /* 0x000000012c0f7824 */ /* 0x000fe200078e025f */
[----:B------:R-:W-:Y:S02]  /*9380*/  ISETP.NE.AND P1, PT, R45, 0x4, PT ;  /* 0x000000042d00780c */ /* 0x000fe40003f25270 */
[----:B------:R-:W-:Y:S02]  /*9390*/  SEL R2, RZ, 0x1, P0 ;  /* 0x00000001ff027807 */ /* 0x000fe40000000000 */
[----:B------:R-:W-:Y:S02]  /*93a0*/  SEL R0, RZ, 0x1, P1 ;  /* 0x00000001ff007807 */ /* 0x000fe40000800000 */
[----:B------:R-:W-:Y:S02]  /*93b0*/  LOP3.LUT R106, R106, R2, RZ, 0x3c, !PT ;  /* 0x000000026a6a7212 */ /* 0x000fe400078e3cff */
[----:B------:R-:W-:Y:S02]  /*93c0*/  LOP3.LUT R107, R107, R0, RZ, 0x3c, !PT ;  /* 0x000000006b6b7212 */ /* 0x000fe400078e3cff */
[----:B------:R-:W-:Y:S02]  /*93d0*/  @P2 R2UR UR36, R103 ;  /* 0x00000000672422ca */ /* 0x000fe400000e0000 */
[----:B------:R-:W-:Y:S02]  /*93e0*/  SEL R112, R112, RZ, P0 ;  /* 0x000000ff70707207 */ /* 0x000fe40000000000 */
[----:B------:R-:W-:Y:S01]  /*93f0*/  SEL R45, R45, RZ, P1 ;  /* 0x000000ff2d2d7207 */ /* 0x000fe20000800000 */
[----:B------:R-:W-:Y:S10]  /*9400*/  @P2 BRA `(.L_x_131) ;  /* 0xffffffbc00382947 */ /* 0x000ff4000383ffff */
[----:B------:R-:W-:Y:S05]  /*9410*/  EXIT ;  /* 0x000000000000794d */ /* 0x000fea0003800000 */
.L_x_20:
[----:B--2---:R2:W1:Y:S02]  /*9420*/  SYNCS.PHASECHK.TRANS64.TRYWAIT P0, [R2+URZ+0x160], R3 ;  /* 0x00016003020075a7 */ /* 0x00446400080011ff */
[----:B-1----:R-:W-:Y:S05]  /*9430*/  @!P0 NANOSLEEP.SYNCS 0x989680 ;  /* 0x009896800000895d */ /* 0x002fea0003900000 */
[----:B------:R-:W1:Y:S02]  /*9440*/  @!P0 SYNCS.PHASECHK.TRANS64 P0, [R2+URZ+0x160], R3 ;  /* 0x00016003020085a7 */ /* 0x000e6400080010ff */
[----:B-1----:R-:W-:Y:S05]  /*9450*/  @!P0 BRA `(.L_x_20) ;  /* 0xfffffffc00f08947 */ /* 0x002fea000383ffff */
[----:B------:R-:W-:Y:S05]  /*9460*/  BRA `(.L_x_132) ;  /* 0xffffff8000987947 */ /* 0x000fea000383ffff */
.L_x_23:
[----:B-1----:R-:W-:-:S07]  /*9470*/  MOV R2, UR33 ;  /* 0x0000002100027c02 */ /* 0x002fce0008000f00 */
.L_x_133:
[----:B-1----:R1:W2:Y:S02]  /*9480*/  SYNCS.PHASECHK.TRANS64.TRYWAIT P0, [R2+URZ+0x50], R4 ;  /* 0x00005004020075a7 */ /* 0x0022a400080011ff */
[----:B--2---:R-:W-:Y:S05]  /*9490*/  @!P0 NANOSLEEP.SYNCS 0x989680 ;  /* 0x009896800000895d */ /* 0x004fea0003900000 */
[----:B------:R-:W2:Y:S02]  /*94a0*/  @!P0 SYNCS.PHASECHK.TRANS64 P0, [R2+URZ+0x50], R4 ;  /* 0x00005004020085a7 */ /* 0x000ea400080010ff */
[----:B--2---:R-:W-:Y:S05]  /*94b0*/  @!P0 BRA `(.L_x_133) ;  /* 0xfffffffc00f08947 */ /* 0x004fea000383ffff */
[----:B------:R-:W-:Y:S05]  /*94c0*/  BRA `(.L_x_22) ;  /* 0xffffff8000ec7947 */ /* 0x000fea000383ffff */
.L_x_29:
[----:B-1----:R-:W-:-:S07]  /*94d0*/  MOV R2, UR25 ;  /* 0x0000001900027c02 */ /* 0x002fce0008000f00 */
.L_x_134:
[----:B-1----:R1:W2:Y:S02]  /*94e0*/  SYNCS.PHASECHK.TRANS64.TRYWAIT P0, [R2+URZ+0x50], R4 ;  /* 0x00005004020075a7 */ /* 0x0022a400080011ff */
[----:B--2---:R-:W-:Y:S05]  /*94f0*/  @!P0 NANOSLEEP.SYNCS 0x989680 ;  /* 0x009896800000895d */ /* 0x004fea0003900000 */
[----:B------:R-:W2:Y:S02]  /*9500*/  @!P0 SYNCS.PHASECHK.TRANS64 P0, [R2+URZ+0x50], R4 ;  /* 0x00005004020085a7 */ /* 0x000ea400080010ff */
[----:B--2---:R-:W-:Y:S05]  /*9510*/  @!P0 BRA `(.L_x_134) ;  /* 0xfffffffc00f08947 */ /* 0x004fea000383ffff */
[----:B------:R-:W-:Y:S05]  /*9520*/  BRA `(.L_x_28) ;  /* 0xffffff8400ac7947 */ /* 0x000fea000383ffff */
.L_x_33:
[----:B-1----:R1:W2:Y:S02]  /*9530*/  SYNCS.PHASECHK.TRANS64.TRYWAIT P0, [R2+URZ+0xf0], R3 ;  /* 0x0000f003020075a7 */ /* 0x0022a400080011ff */
[----:B--2---:R-:W-:Y:S05]  /*9540*/  @!P0 NANOSLEEP.SYNCS 0x989680 ;  /* 0x009896800000895d */ /* 0x004fea0003900000 */
[----:B------:R-:W2:Y:S02]  /*9550*/  @!P0 SYNCS.PHASECHK.TRANS64 P0, [R2+URZ+0xf0], R3 ;  /* 0x0000f003020085a7 */ /* 0x000ea400080010ff */
[----:B--2---:R-:W-:Y:S05]  /*9560*/  @!P0 BRA `(.L_x_33) ;  /* 0xfffffffc00f08947 */ /* 0x004fea000383ffff */
[----:B------:R-:W-:Y:S05]  /*9570*/  BRA `(.L_x_135) ;  /* 0xffffff8800507947 */ /* 0x000fea000383ffff */
.L_x_37:
[----:B----4-:R-:W-:-:S07]  /*9580*/  MOV R0, UR5 ;  /* 0x0000000500007c02 */ /* 0x010fce0008000f00 */
.L_x_136:
[----:B-1----:R1:W2:Y:S02]  /*9590*/  SYNCS.PHASECHK.TRANS64.TRYWAIT P0, [R0+URZ], R2 ;  /* 0x00000002000075a7 */ /* 0x0022a400080011ff */
[----:B--2---:R-:W-:Y:S05]  /*95a0*/  @!P0 NANOSLEEP.SYNCS 0x989680 ;  /* 0x009896800000895d */ /* 0x004fea0003900000 */
[----:B------:R-:W2:Y:S02]  /*95b0*/  @!P0 SYNCS.PHASECHK.TRANS64 P0, [R0+URZ], R2 ;  /* 0x00000002000085a7 */ /* 0x000ea400080010ff */
[----:B--2---:R-:W-:Y:S05]  /*95c0*/  @!P0 BRA `(.L_x_136) ;  /* 0xfffffffc00f08947 */ /* 0x004fea000383ffff */
[----:B------:R-:W-:Y:S05]  /*95d0*/  BRA `(.L_x_137) ;  /* 0xffffff8c00c07947 */ /* 0x000fea000383ffff */
.L_x_38:
[----:B----4-:R-:W-:-:S07]  /*95e0*/  MOV R0, UR5 ;  /* 0x0000000500007c02 */ /* 0x010fce0008000f00 */
.L_x_138:
[----:B-1----:R1:W2:Y:S02]  /*95f0*/  SYNCS.PHASECHK.TRANS64.TRYWAIT P0, [R0+URZ], R3 ;  /* 0x00000003000075a7 */ /* 0x0022a400080011ff */
[----:B--2---:R-:W-:Y:S05]  /*9600*/  @!P0 NANOSLEEP.SYNCS 0x989680 ;  /* 0x009896800000895d */ /* 0x004fea0003900000 */
[----:B------:R-:W2:Y:S02]  /*9610*/  @!P0 SYNCS.PHASECHK.TRANS64 P0, [R0+URZ], R3 ;  /* 0x00000003000085a7 */ /* 0x000ea400080010ff */
[----:B--2---:R-:W-:Y:S05]  /*9620*/  @!P0 BRA `(.L_x_138) ;  /* 0xfffffffc00f08947 */ /* 0x004fea000383ffff */
[----:B------:R-:W-:Y:S05]  /*9630*/  BRA `(.L_x_139) ;  /* 0xffffff8c00cc7947 */ /* 0x000fea000383ffff */
.L_x_39:
[----:B----4-:R-:W-:-:S07]  /*9640*/  MOV R0, UR5 ;  /* 0x0000000500007c02 */ /* 0x010fce0008000f00 */
.L_x_140:
[----:B-1----:R1:W2:Y:S02]  /*9650*/  SYNCS.PHASECHK.TRANS64.TRYWAIT P0, [R0+URZ], R3 ;  /* 0x00000003000075a7 */ /* 0x0022a400080011ff */
[----:B--2---:R-:W-:Y:S05]  /*9660*/  @!P0 NANOSLEEP.SYNCS 0x989680 ;  /* 0x009896800000895d */ /* 0x004fea0003900000 */
[----:B------:R-:W2:Y:S02]  /*9670*/  @!P0 SYNCS.PHASECHK.TRANS64 P0, [R0+URZ], R3 ;  /* 0x00000003000085a7 */ /* 0x000ea400080010ff */
[----:B--2---:R-:W-:Y:S05]  /*9680*/  @!P0 BRA `(.L_x_140) ;  /* 0xfffffffc00f08947 */ /* 0x004fea000383ffff */
[----:B------:R-:W-:Y:S05]  /*9690*/  BRA `(.L_x_141) ;  /* 0xffffff8c00d87947 */ /* 0x000fea000383ffff */
.L_x_40:
[----:B----4-:R-:W-:-:S07]  /*96a0*/  MOV R0, UR5 ;  /* 0x0000000500007c02 */ /* 0x010fce0008000f00 */
.L_x_142:
[----:B-1----:R1:W2:Y:S02]  /*96b0*/  SYNCS.PHASECHK.TRANS64.TRYWAIT P0, [R0+URZ], R3 ;  /* 0x00000003000075a7 */ /* 0x0022a400080011ff */
[----:B--2---:R-:W-:Y:S05]  /*96c0*/  @!P0 NANOSLEEP.SYNCS 0x989680 ;  /* 0x009896800000895d */ /* 0x004fea0003900000 */
[----:B------:R-:W2:Y:S02]  /*96d0*/  @!P0 SYNCS.PHASECHK.TRANS64 P0, [R0+URZ], R3 ;  /* 0x00000003000085a7 */ /* 0x000ea400080010ff */
[----:B--2---:R-:W-:Y:S05]  /*96e0*/  @!P0 BRA `(.L_x_142) ;  /* 0xfffffffc00f08947 */ /* 0x004fea000383ffff */
[----:B------:R-:W-:Y:S05]  /*96f0*/  BRA `(.L_x_143) ;  /* 0xffffff8c00e47947 */ /* 0x000fea000383ffff */
.L_x_41:
[----:B----4-:R-:W-:-:S07]  /*9700*/  MOV R0, UR5 ;  /* 0x0000000500007c02 */ /* 0x010fce0008000f00 */
.L_x_144:
[----:B-1----:R1:W2:Y:S02]  /*9710*/  SYNCS.PHASECHK.TRANS64.TRYWAIT P0, [R0+URZ], R3 ;  /* 0x00000003000075a7 */ /* 0x0022a400080011ff */
[----:B--2---:R-:W-:Y:S05]  /*9720*/  @!P0 NANOSLEEP.SYNCS 0x989680 ;  /* 0x009896800000895d */ /* 0x004fea0003900000 */
[----:B------:R-:W2:Y:S02]  /*9730*/  @!P0 SYNCS.PHASECHK.TRANS64 P0, [R0+URZ], R3 ;  /* 0x00000003000085a7 */ /* 0x000ea400080010ff */
[----:B--2---:R-:W-:Y:S05]  /*9740*/  @!P0 BRA `(.L_x_144) ;  /* 0xfffffffc00f08947 */ /* 0x004fea000383ffff */
[----:B------:R-:W-:Y:S05]  /*9750*/  BRA `(.L_x_145) ;  /* 0xffffff8c00f07947 */ /* 0x000fea000383ffff */
.L_x_42:
[----:B----4-:R-:W-:-:S07]  /*9760*/  MOV R0, UR5 ;  /* 0x0000000500007c02 */ /* 0x010fce0008000f00 */
.L_x_146:
[----:B-1----:R1:W2:Y:S02]  /*9770*/  SYNCS.PHASECHK.TRANS64.TRYWAIT P0, [R0+URZ], R3 ;  /* 0x00000003000075a7 */ /* 0x0022a400080011ff */
[----:B--2---:R-:W-:Y:S05]  /*9780*/  @!P0 NANOSLEEP.SYNCS 0x989680 ;  /* 0x009896800000895d */ /* 0x004fea0003900000 */
[----:B------:R-:W2:Y:S02]  /*9790*/  @!P0 SYNCS.PHASECHK.TRANS64 P0, [R0+URZ], R3 ;  /* 0x00000003000085a7 */ /* 0x000ea400080010ff */
[----:B--2---:R-:W-:Y:S05]  /*97a0*/  @!P0 BRA `(.L_x_146) ;  /* 0xfffffffc00f08947 */ /* 0x004fea000383ffff */
[----:B------:R-:W-:Y:S05]  /*97b0*/  BRA `(.L_x_147) ;  /* 0xffffff8c00fc7947 */ /* 0x000fea000383ffff */
.L_x_43:
[----:B----4-:R-:W-:-:S07]  /*97c0*/  MOV R0, UR5 ;  /* 0x0000000500007c02 */ /* 0x010fce0008000f00 */
.L_x_148:
[----:B-1----:R1:W2:Y:S02]  /*97d0*/  SYNCS.PHASECHK.TRANS64.TRYWAIT P0, [R0+URZ], R3 ;  /* 0x00000003000075a7 */ /* 0x0022a400080011ff */
[----:B--2---:R-:W-:Y:S05]  /*97e0*/  @!P0 NANOSLEEP.SYNCS 0x989680 ;  /* 0x009896800000895d */ /* 0x004fea0003900000 */
[----:B------:R-:W2:Y:S02]  /*97f0*/  @!P0 SYNCS.PHASECHK.TRANS64 P0, [R0+URZ], R3 ;  /* 0x00000003000085a7 */ /* 0x000ea400080010ff */
[----:B--2---:R-:W-:Y:S05]  /*9800*/  @!P0 BRA `(.L_x_148) ;  /* 0xfffffffc00f08947 */ /* 0x004fea000383ffff */
[----:B------:R-:W-:Y:S05]  /*9810*/  BRA `(.L_x_149) ;  /* 0xffffff9000087947 */ /* 0x000fea000383ffff */
.L_x_44:
[----:B----4-:R-:W-:-:S07]  /*9820*/  MOV R0, UR5 ;  /* 0x0000000500007c02 */ /* 0x010fce0008000f00 */
.L_x_150:
[----:B-1----:R1:W2:Y:S02]  /*9830*/  SYNCS.PHASECHK.TRANS64.TRYWAIT P0, [R0+URZ], R3 ;  /* 0x00000003000075a7 */ /* 0x0022a400080011ff */
[----:B--2---:R-:W-:Y:S05]  /*9840*/  @!P0 NANOSLEEP.SYNCS 0x989680 ;  /* 0x009896800000895d */ /* 0x004fea0003900000 */
[----:B------:R-:W2:Y:S02]  /*9850*/  @!P0 SYNCS.PHASECHK.TRANS64 P0, [R0+URZ], R3 ;  /* 0x00000003000085a7 */ /* 0x000ea400080010ff */
[----:B--2---:R-:W-:Y:S05]  /*9860*/  @!P0 BRA `(.L_x_150) ;  /* 0xfffffffc00f08947 */ /* 0x004fea000383ffff */
[----:B------:R-:W-:Y:S05]  /*9870*/  BRA `(.L_x_151) ;  /* 0xffffff9000147947 */ /* 0x000fea000383ffff */
.L_x_45:
[----:B----4-:R-:W-:-:S07]  /*9880*/  MOV R0, UR5 ;  /* 0x0000000500007c02 */ /* 0x010fce0008000f00 */
.L_x_152:
[----:B-1----:R1:W2:Y:S02]  /*9890*/  SYNCS.PHASECHK.TRANS64.TRYWAIT P0, [R0+URZ], R3 ;  /* 0x00000003000075a7 */ /* 0x0022a400080011ff */
[----:B--2---:R-:W-:Y:S05]  /*98a0*/  @!P0 NANOSLEEP.SYNCS 0x989680 ;  /* 0x009896800000895d */ /* 0x004fea0003900000 */
[----:B------:R-:W2:Y:S02]  /*98b0*/  @!P0 SYNCS.PHASECHK.TRANS64 P0, [R0+URZ], R3 ;  /* 0x00000003000085a7 */ /* 0x000ea400080010ff */
[----:B--2---:R-:W-:Y:S05]  /*98c0*/  @!P0 BRA `(.L_x_152) ;  /* 0xfffffffc00f08947 */ /* 0x004fea000383ffff */
[----:B------:R-:W-:Y:S05]  /*98d0*/  BRA `(.L_x_153) ;  /* 0xffffff9000207947 */ /* 0x000fea000383ffff */
.L_x_48:
[----:B-1----:R1:W2:Y:S02]  /*98e0*/  SYNCS.PHASECHK.TRANS64.TRYWAIT P0, [R0+URZ+0x150], R4 ;  /* 0x00015004000075a7 */ /* 0x0022a400080011ff */
[----:B--2---:R-:W-:Y:S05]  /*98f0*/  @!P0 NANOSLEEP.SYNCS 0x989680 ;  /* 0x009896800000895d */ /* 0x004fea0003900000 */
[----:B------:R-:W2:Y:S02]  /*9900*/  @!P0 SYNCS.PHASECHK.TRANS64 P0, [R0+URZ+0x150], R4 ;  /* 0x00015004000085a7 */ /* 0x000ea400080010ff */
[----:B--2---:R-:W-:Y:S05]  /*9910*/  @!P0 BRA `(.L_x_48) ;  /* 0xfffffffc00f08947 */ /* 0x004fea000383ffff */
[----:B------:R-:W-:Y:S05]  /*9920*/  BRA `(.L_x_154) ;  /* 0xffffff90007c7947 */ /* 0x000fea000383ffff */
.L_x_49:
[----:B------:R-:W-:-:S07]  /*9930*/  MOV R0, UR5 ;  /* 0x0000000500007c02 */ /* 0x000fce0008000f00 */
.L_x_155:
[----:B-1----:R1:W2:Y:S02]  /*9940*/  SYNCS.PHASECHK.TRANS64.TRYWAIT P0, [R0+URZ+0x100], R5 ;  /* 0x00010005000075a7 */ /* 0x0022a400080011ff */
[----:B--2---:R-:W-:Y:S05]  /*9950*/  @!P0 NANOSLEEP.SYNCS 0x989680 ;  /* 0x009896800000895d */ /* 0x004fea0003900000 */
[----:B------:R-:W2:Y:S02]  /*9960*/  @!P0 SYNCS.PHASECHK.TRANS64 P0, [R0+URZ+0x100], R5 ;  /* 0x00010005000085a7 */ /* 0x000ea400080010ff */
[----:B--2---:R-:W-:Y:S05]  /*9970*/  @!P0 BRA `(.L_x_155) ;  /* 0xfffffffc00f08947 */ /* 0x004fea000383ffff */
[----:B------:R-:W-:Y:S05]  /*9980*/  BRA `(.L_x_156) ;  /* 0xffffff90008c7947 */ /* 0x000fea000383ffff */
.L_x_50:
[----:B-1----:R1:W2:Y:S02]  /*9990*/  SYNCS.PHASECHK.TRANS64.TRYWAIT P1, [R0+URZ+0xf0], R4 ;  /* 0x0000f004000075a7 */ /* 0x0022a400080211ff */
[----:B--2---:R-:W-:Y:S05]  /*99a0*/  @!P1 NANOSLEEP.SYNCS 0x989680 ;  /* 0x009896800000995d */ /* 0x004fea0003900000 */
[----:B------:R-:W2:Y:S02]  /*99b0*/  @!P1 SYNCS.PHASECHK.TRANS64 P1, [R0+URZ+0xf0], R4 ;  /* 0x0000f004000095a7 */ /* 0x000ea400080210ff */
[----:B--2---:R-:W-:Y:S05]  /*99c0*/  @!P1 BRA `(.L_x_50) ;  /* 0xfffffffc00f09947 */ /* 0x004fea000383ffff */
[----:B------:R-:W-:Y:S05]  /*99d0*/  BRA `(.L_x_157) ;  /* 0xffffff9000bc7947 */ /* 0x000fea000383ffff */
.L_x_53:
[----:B------:R-:W-:-:S07]  /*99e0*/  MOV R0, UR5 ;  /* 0x0000000500007c02 */ /* 0x000fce0008000f00 */
.L_x_158:
[----:B-1----:R1:W2:Y:S02]  /*99f0*/  SYNCS.PHASECHK.TRANS64.TRYWAIT P0, [R0+URZ+0x100], R2 ;  /* 0x00010002000075a7 */ /* 0x0022a400080011ff */
[----:B--2---:R-:W-:Y:S05]  /*9a00*/  @!P0 NANOSLEEP.SYNCS 0x989680 ;  /* 0x009896800000895d */ /* 0x004fea0003900000 */
[----:B------:R-:W2:Y:S02]  /*9a10*/  @!P0 SYNCS.PHASECHK.TRANS64 P0, [R0+URZ+0x100], R2 ;  /* 0x00010002000085a7 */ /* 0x000ea400080010ff */
[----:B--2---:R-:W-:Y:S05]  /*9a20*/  @!P0 BRA `(.L_x_158) ;  /* 0xfffffffc00f08947 */ /* 0x004fea000383ffff */
[----:B------:R-:W-:Y:S05]  /*9a30*/  BRA `(.L_x_52) ;  /* 0xffffff9400107947 */ /* 0x000fea000383ffff */
.L_x_60:
[----:B-1----:R1:W2:Y:S02]  /*9a40*/  SYNCS.PHASECHK.TRANS64.TRYWAIT P1, [R0+URZ+0xf0], R2 ;  /* 0x0000f002000075a7 */ /* 0x0022a400080211ff */
[----:B--2---:R-:W-:Y:S05]  /*9a50*/  @!P1 NANOSLEEP.SYNCS 0x989680 ;  /* 0x009896800000995d */ /* 0x004fea0003900000 */
[----:B------:R-:W2:Y:S02]  /*9a60*/  @!P1 SYNCS.PHASECHK.TRANS64 P1, [R0+URZ+0xf0], R2 ;  /* 0x0000f002000095a7 */ /* 0x000ea400080210ff */
[----:B--2---:R-:W-:Y:S05]  /*9a70*/  @!P1 BRA `(.L_x_60) ;  /* 0xfffffffc00f09947 */ /* 0x004fea000383ffff */
[----:B------:R-:W-:Y:S05]  /*9a80*/  BRA `(.L_x_159) ;  /* 0xffffff9800707947 */ /* 0x000fea000383ffff */
.L_x_61:
[----:B------:R-:W-:-:S07]  /*9a90*/  MOV R2, UR8 ;  /* 0x0000000800027c02 */ /* 0x000fce0008000f00 */
.L_x_160:
[----:B-1----:R1:W2:Y:S02]  /*9aa0*/  SYNCS.PHASECHK.TRANS64.TRYWAIT P0, [R2+URZ+0x130], R0 ;  /* 0x00013000020075a7 */ /* 0x0022a400080011ff */
[----:B--2---:R-:W-:Y:S05]  /*9ab0*/  @!P0 NANOSLEEP.SYNCS 0x989680 ;  /* 0x009896800000895d */ /* 0x004fea0003900000 */
[----:B------:R-:W2:Y:S02]  /*9ac0*/  @!P0 SYNCS.PHASECHK.TRANS64 P0, [R2+URZ+0x130], R0 ;  /* 0x00013000020085a7 */ /* 0x000ea400080010ff */
[----:B--2---:R-:W-:Y:S05]  /*9ad0*/  @!P0 BRA `(.L_x_160) ;  /* 0xfffffffc00f08947 */ /* 0x004fea000383ffff */
[----:B------:R-:W-:Y:S05]  /*9ae0*/  BRA `(.L_x_161) ;  /* 0xffffff9800c07947 */ /* 0x000fea000383ffff */
.L_x_64:
[----:B------:R-:W-:Y:S07]  /*9af0*/  MOV R0, UR7 ;  /* 0x0000000700007c02 */ /* 0x000fee0008000f00 */
.L_x_162:
[----:B-1----:R1:W2:Y:S02]  /*9b00*/  SYNCS.PHASECHK.TRANS64.TRYWAIT P0, [R0+URZ], R2 ;  /* 0x00000002000075a7 */ /* 0x0022a400080011ff */
[----:B--2---:R-:W-:Y:S05]  /*9b10*/  @!P0 NANOSLEEP.SYNCS 0x989680 ;  /* 0x009896800000895d */ /* 0x004fea0003900000 */
[----:B------:R-:W2:Y:S02]  /*9b20*/  @!P0 SYNCS.PHASECHK.TRANS64 P0, [R0+URZ], R2 ;  /* 0x00000002000085a7 */ /* 0x000ea400080010ff */
[----:B--2---:R-:W-:Y:S05]  /*9b30*/  @!P0 BRA `(.L_x_162) ;  /* 0xfffffffc00f08947 */ /* 0x004fea000383ffff */
[----:B------:R-:W-:Y:S05]  /*9b40*/  BRA `(.L_x_63) ;  /* 0xffffff9800dc7947 */ /* 0x000fea000383ffff */
.L_x_67:
[----:B------:R-:W-:-:S07]  /*9b50*/  MOV R0, UR5 ;  /* 0x0000000500007c02 */ /* 0x000fce0008000f00 */
.L_x_163:
[----:B--2---:R2:W3:Y:S02]  /*9b60*/  SYNCS.PHASECHK.TRANS64.TRYWAIT P0, [R0+URZ], R2 ;  /* 0x00000002000075a7 */ /* 0x0044e400080011ff */
[----:B---3--:R-:W-:Y:S05]  /*9b70*/  @!P0 NANOSLEEP.SYNCS 0x989680 ;  /* 0x009896800000895d */ /* 0x008fea0003900000 */
[----:B------:R-:W3:Y:S02]  /*9b80*/  @!P0 SYNCS.PHASECHK.TRANS64 P0, [R0+URZ], R2 ;  /* 0x00000002000085a7 */ /* 0x000ee400080010ff */
[----:B---3--:R-:W-:Y:S05]  /*9b90*/  @!P0 BRA `(.L_x_163) ;  /* 0xfffffffc00f08947 */ /* 0x008fea000383ffff */
[----:B------:R-:W-:Y:S05]  /*9ba0*/  BRA `(.L_x_164) ;  /* 0xffffff9c00907947 */ /* 0x000fea000383ffff */
.L_x_68:
[----:B------:R-:W-:-:S07]  /*9bb0*/  MOV R0, UR5 ;  /* 0x0000000500007c02 */ /* 0x000fce0008000f00 */
.L_x_165:
[----:B-1----:R1:W2:Y:S02]  /*9bc0*/  SYNCS.PHASECHK.TRANS64.TRYWAIT P0, [R0+URZ], R3 ;  /* 0x00000003000075a7 */ /* 0x0022a400080011ff */
[----:B--2---:R-:W-:Y:S05]  /*9bd0*/  @!P0 NANOSLEEP.SYNCS 0x989680 ;  /* 0x009896800000895d */ /* 0x004fea0003900000 */
[----:B------:R-:W2:Y:S02]  /*9be0*/  @!P0 SYNCS.PHASECHK.TRANS64 P0, [R0+URZ], R3 ;  /* 0x00000003000085a7 */ /* 0x000ea400080010ff */
[----:B--2---:R-:W-:Y:S05]  /*9bf0*/  @!P0 BRA `(.L_x_165) ;  /* 0xfffffffc00f08947 */ /* 0x004fea000383ffff */
[----:B------:R-:W-:Y:S05]  /*9c00*/  BRA `(.L_x_166) ;  /* 0xffffff9c009c7947 */ /* 0x000fea000383ffff */
.L_x_69:
[----:B------:R-:W-:-:S07]  /*9c10*/  MOV R0, UR5 ;  /* 0x0000000500007c02 */ /* 0x000fce0008000f00 */
.L_x_167:
[----:B-1----:R1:W2:Y:S02]  /*9c20*/  SYNCS.PHASECHK.TRANS64.TRYWAIT P0, [R0+URZ], R3 ;  /* 0x00000003000075a7 */ /* 0x0022a400080011ff */
[----:B--2---:R-:W-:Y:S05]  /*9c30*/  @!P0 NANOSLEEP.SYNCS 0x989680 ;  /* 0x009896800000895d */ /* 0x004fea0003900000 */
[----:B------:R-:W2:Y:S02]  /*9c40*/  @!P0 SYNCS.PHASECHK.TRANS64 P0, [R0+URZ], R3 ;  /* 0x00000003000085a7 */ /* 0x000ea400080010ff */
[----:B--2---:R-:W-:Y:S05]  /*9c50*/  @!P0 BRA `(.L_x_167) ;  /* 0xfffffffc00f08947 */ /* 0x004fea000383ffff */
[----:B------:R-:W-:Y:S05]  /*9c60*/  BRA `(.L_x_168) ;  /* 0xffffff9c00a87947 */ /* 0x000fea000383ffff */
.L_x_70:
[----:B-1----:R-:W-:-:S07]  /*9c70*/  MOV R0, UR7 ;  /* 0x0000000700007c02 */ /* 0x002fce0008000f00 */
.L_x_169:
[----:B-1----:R1:W2:Y:S02]  /*9c80*/  SYNCS.PHASECHK.TRANS64.TRYWAIT P0, [R0+URZ], R2 ;  /* 0x00000002000075a7 */ /* 0x0022a400080011ff */
[----:B--2---:R-:W-:Y:S05]  /*9c90*/  @!P0 NANOSLEEP.SYNCS 0x989680 ;  /* 0x009896800000895d */ /* 0x004fea0003900000 */
[----:B------:R-:W2:Y:S02]  /*9ca0*/  @!P0 SYNCS.PHASECHK.TRANS64 P0, [R0+URZ], R2 ;  /* 0x00000002000085a7 */ /* 0x000ea400080010ff */
[----:B--2---:R-:W-:Y:S05]  /*9cb0*/  @!P0 BRA `(.L_x_169) ;  /* 0xfffffffc00f08947 */ /* 0x004fea000383ffff */
[----:B------:R-:W-:Y:S05]  /*9cc0*/  BRA `(.L_x_170) ;  /* 0xffffff9c00b47947 */ /* 0x000fea000383ffff */
.L_x_75:
[----:B--2---:R2:W3:Y:S02]  /*9cd0*/  SYNCS.PHASECHK.TRANS64.TRYWAIT P0, [R0+URZ+0xf0], R2 ;  /* 0x0000f002000075a7 */ /* 0x0044e400080011ff */
[----:B---3--:R-:W-:Y:S05]  /*9ce0*/  @!P0 NANOSLEEP.SYNCS 0x989680 ;  /* 0x009896800000895d */ /* 0x008fea0003900000 */
[----:B------:R-:W3:Y:S02]  /*9cf0*/  @!P0 SYNCS.PHASECHK.TRANS64 P0, [R0+URZ+0xf0], R2 ;  /* 0x0000f002000085a7 */ /* 0x000ee400080010ff */
[----:B---3--:R-:W-:Y:S05]  /*9d00*/  @!P0 BRA `(.L_x_75) ;  /* 0xfffffffc00f08947 */ /* 0x008fea000383ffff */
[----:B------:R-:W-:Y:S05]  /*9d10*/  BRA `(.L_x_171) ;  /* 0xffffffa000c07947 */ /* 0x000fea000383ffff */
.L_x_78:
[----:B------:R-:W-:Y:S07]  /*9d20*/  MOV R0, UR7 ;  /* 0x0000000700007c02 */ /* 0x000fee0008000f00 */
.L_x_172:
[----:B--2---:R2:W3:Y:S02]  /*9d30*/  SYNCS.PHASECHK.TRANS64.TRYWAIT P0, [R0+URZ+0xe8], R2 ;  /* 0x0000e802000075a7 */ /* 0x0044e400080011ff */
[----:B---3--:R-:W-:Y:S05]  /*9d40*/  @!P0 NANOSLEEP.SYNCS 0x989680 ;  /* 0x009896800000895d */ /* 0x008fea0003900000 */
[----:B------:R-:W3:Y:S02]  /*9d50*/  @!P0 SYNCS.PHASECHK.TRANS64 P0, [R0+URZ+0xe8], R2 ;  /* 0x0000e802000085a7 */ /* 0x000ee400080010ff */
[----:B---3--:R-:W-:Y:S05]  /*9d60*/  @!P0 BRA `(.L_x_172) ;  /* 0xfffffffc00f08947 */ /* 0x008fea000383ffff */
[----:B------:R-:W-:Y:S05]  /*9d70*/  BRA `(.L_x_77) ;  /* 0xffffffa400a07947 */ /* 0x000fea000383ffff */
.L_x_81:
[----:B------:R-:W-:Y:S07]  /*9d80*/  MOV R0, UR7 ;  /* 0x0000000700007c02 */ /* 0x000fee0008000f00 */
.L_x_173:
[----:B-1----:R1:W2:Y:S02]  /*9d90*/  SYNCS.PHASECHK.TRANS64.TRYWAIT P0, [R0+URZ+0xc0], R14 ;  /* 0x0000c00e000075a7 */ /* 0x0022a400080011ff */
[----:B--2---:R-:W-:Y:S05]  /*9da0*/  @!P0 NANOSLEEP.SYNCS 0x989680 ;  /* 0x009896800000895d */ /* 0x004fea0003900000 */
[----:B------:R-:W2:Y:S02]  /*9db0*/  @!P0 SYNCS.PHASECHK.TRANS64 P0, [R0+URZ+0xc0], R14 ;  /* 0x0000c00e000085a7 */ /* 0x000ea400080010ff */
[----:B--2---:R-:W-:Y:S05]  /*9dc0*/  @!P0 BRA `(.L_x_173) ;  /* 0xfffffffc00f08947 */ /* 0x004fea000383ffff */
[----:B------:R-:W-:Y:S05]  /*9dd0*/  BRA `(.L_x_174) ;  /* 0xffffffa800187947 */ /* 0x000fea000383ffff */
.L_x_82:
[----:B------:R-:W-:Y:S07]  /*9de0*/  MOV R0, UR7 ;  /* 0x0000000700007c02 */ /* 0x000fee0008000f00 */
.L_x_175:
[----:B-1----:R1:W2:Y:S02]  /*9df0*/  SYNCS.PHASECHK.TRANS64.TRYWAIT P0, [R0+URZ+0xc8], R14 ;  /* 0x0000c80e000075a7 */ /* 0x0022a400080011ff */
[----:B--2---:R-:W-:Y:S05]  /*9e00*/  @!P0 NANOSLEEP.SYNCS 0x989680 ;  /* 0x009896800000895d */ /* 0x004fea0003900000 */
[----:B------:R-:W2:Y:S02]  /*9e10*/  @!P0 SYNCS.PHASECHK.TRANS64 P0, [R0+URZ+0xc8], R14 ;  /* 0x0000c80e000085a7 */ /* 0x000ea400080010ff */
[----:B--2---:R-:W-:Y:S05]  /*9e20*/  @!P0 BRA `(.L_x_175) ;  /* 0xfffffffc00f08947 */ /* 0x004fea000383ffff */
[----:B------:R-:W-:Y:S05]  /*9e30*/  BRA `(.L_x_176) ;  /* 0xffffffa800507947 */ /* 0x000fea000383ffff */
.L_x_83:
[----:B------:R-:W-:Y:S07]  /*9e40*/  MOV R0, UR7 ;  /* 0x0000000700007c02 */ /* 0x000fee0008000f00 */
.L_x_177:
[----:B-1----:R1:W2:Y:S02]  /*9e50*/  SYNCS.PHASECHK.TRANS64.TRYWAIT P0, [R0+URZ+0xd0], R14 ;  /* 0x0000d00e000075a7 */ /* 0x0022a400080011ff */
[----:B--2---:R-:W-:Y:S05]  /*9e60*/  @!P0 NANOSLEEP.SYNCS 0x989680 ;  /* 0x009896800000895d */ /* 0x004fea0003900000 */
[----:B------:R-:W2:Y:S02]  /*9e70*/  @!P0 SYNCS.PHASECHK.TRANS64 P0, [R0+URZ+0xd0], R14 ;  /* 0x0000d00e000085a7 */ /* 0x000ea400080010ff */
[----:B--2---:R-:W-:Y:S05]  /*9e80*/  @!P0 BRA `(.L_x_177) ;  /* 0xfffffffc00f08947 */ /* 0x004fea000383ffff */
[----:B------:R-:W-:Y:S05]  /*9e90*/  BRA `(.L_x_178) ;  /* 0xffffffa800947947 */ /* 0x000fea000383ffff */
.L_x_84:
[----:B------:R-:W-:Y:S07]  /*9ea0*/  MOV R0, UR7 ;  /* 0x0000000700007c02 */ /* 0x000fee0008000f00 */
.L_x_179:
[----:B-1----:R1:W2:Y:S02]  /*9eb0*/  SYNCS.PHASECHK.TRANS64.TRYWAIT P0, [R0+URZ+0xd8], R14 ;  /* 0x0000d80e000075a7 */ /* 0x0022a400080011ff */
[----:B--2---:R-:W-:Y:S05]  /*9ec0*/  @!P0 NANOSLEEP.SYNCS 0x989680 ;  /* 0x009896800000895d */ /* 0x004fea0003900000 */
[----:B------:R-:W2:Y:S02]  /*9ed0*/  @!P0 SYNCS.PHASECHK.TRANS64 P0, [R0+URZ+0xd8], R14 ;  /* 0x0000d80e000085a7 */ /* 0x000ea400080010ff */
[----:B--2---:R-:W-:Y:S05]  /*9ee0*/  @!P0 BRA `(.L_x_179) ;  /* 0xfffffffc00f08947 */ /* 0x004fea000383ffff */
[----:B------:R-:W-:Y:S05]  /*9ef0*/  BRA `(.L_x_180) ;  /* 0xffffffac00187947 */ /* 0x000fea000383ffff */
.L_x_86:
[----:B------:R-:W-:-:S07]  /*9f00*/  MOV R0, UR7 ;  /* 0x0000000700007c02 */ /* 0x000fce0008000f00 */
.L_x_181:
[----:B-1----:R1:W3:Y:S02]  /*9f10*/  SYNCS.PHASECHK.TRANS64.TRYWAIT P0, [R0+URZ+0xc0], R2 ;  /* 0x0000c002000075a7 */ /* 0x0022e400080011ff */
[----:B---3--:R-:W-:Y:S05]  /*9f20*/  @!P0 NANOSLEEP.SYNCS 0x989680 ;  /* 0x009896800000895d */ /* 0x008fea0003900000 */
[----:B------:R-:W3:Y:S02]  /*9f30*/  @!P0 SYNCS.PHASECHK.TRANS64 P0, [R0+URZ+0xc0], R2 ;  /* 0x0000c002000085a7 */ /* 0x000ee400080010ff */
[----:B---3--:R-:W-:Y:S05]  /*9f40*/  @!P0 BRA `(.L_x_181) ;  /* 0xfffffffc00f08947 */ /* 0x008fea000383ffff */
[----:B------:R-:W-:Y:S05]  /*9f50*/  BRA `(.L_x_182) ;  /* 0xffffffac00887947 */ /* 0x000fea000383ffff */
.L_x_87:
[----:B-1----:R-:W-:-:S07]  /*9f60*/  MOV R0, UR7 ;  /* 0x0000000700007c02 */ /* 0x002fce0008000f00 */
.L_x_183:
[----:B-1----:R1:W3:Y:S02]  /*9f70*/  SYNCS.PHASECHK.TRANS64.TRYWAIT P0, [R0+URZ+0xc8], R2 ;  /* 0x0000c802000075a7 */ /* 0x0022e400080011ff */
[----:B---3--:R-:W-:Y:S05]  /*9f80*/  @!P0 NANOSLEEP.SYNCS 0x989680 ;  /* 0x009896800000895d */ /* 0x008fea0003900000 */
[----:B------:R-:W3:Y:S02]  /*9f90*/  @!P0 SYNCS.PHASECHK.TRANS64 P0, [R0+URZ+0xc8], R2 ;  /* 0x0000c802000085a7 */ /* 0x000ee400080010ff */
[----:B---3--:R-:W-:Y:S05]  /*9fa0*/  @!P0 BRA `(.L_x_183) ;  /* 0xfffffffc00f08947 */ /* 0x008fea000383ffff */
[----:B------:R-:W-:Y:S05]  /*9fb0*/  BRA `(.L_x_184) ;  /* 0xffffffac00787947 */ /* 0x000fea000383ffff */
.L_x_88:
[----:B-1----:R-:W-:-:S07]  /*9fc0*/  MOV R0, UR7 ;  /* 0x0000000700007c02 */ /* 0x002fce0008000f00 */
.L_x_185:
[----:B-1----:R1:W3:Y:S02]  /*9fd0*/  SYNCS.PHASECHK.TRANS64.TRYWAIT P0, [R0+URZ+0xd0], R2 ;  /* 0x0000d002000075a7 */ /* 0x0022e400080011ff */
[----:B---3--:R-:W-:Y:S05]  /*9fe0*/  @!P0 NANOSLEEP.SYNCS 0x989680 ;  /* 0x009896800000895d */ /* 0x008fea0003900000 */
[----:B------:R-:W3:Y:S02]  /*9ff0*/  @!P0 SYNCS.PHASECHK.TRANS64 P0, [R0+URZ+0xd0], R2 ;  /* 0x0000d002000085a7 */ /* 0x000ee400080010ff */
[----:B---3--:R-:W-:Y:S05]  /*a000*/  @!P0 BRA `(.L_x_185) ;  /* 0xfffffffc00f08947 */ /* 0x008fea000383ffff */
[----:B------:R-:W-:Y:S05]  /*a010*/  BRA `(.L_x_186) ;  /* 0xffffffac00687947 */ /* 0x000fea000383ffff */
.L_x_90:
[----:B--2---:R2:W4:Y:S02]  /*a020*/  SYNCS.PHASECHK.TRANS64.TRYWAIT P0, [R0+URZ+0xf0], R2 ;  /* 0x0000f002000075a7 */ /* 0x00452400080011ff */
[----:B----4-:R-:W-:Y:S05]  /*a030*/  @!P0 NANOSLEEP.SYNCS 0x989680 ;  /* 0x009896800000895d */ /* 0x010fea0003900000 */
[----:B------:R-:W4:Y:S02]  /*a040*/  @!P0 SYNCS.PHASECHK.TRANS64 P0, [R0+URZ+0xf0], R2 ;  /* 0x0000f002000085a7 */ /* 0x000f2400080010ff */
[----:B----4-:R-:W-:Y:S05]  /*a050*/  @!P0 BRA `(.L_x_90) ;  /* 0xfffffffc00f08947 */ /* 0x010fea000383ffff */
[----:B------:R-:W-:Y:S05]  /*a060*/  BRA `(.L_x_187) ;  /* 0xffffffb000347947 */ /* 0x000fea000383ffff */
.L_x_101:
[----:B-1----:R1:W3:Y:S02]  /*a070*/  SYNCS.PHASECHK.TRANS64.TRYWAIT P1, [R2+URZ+0xa0], R0 ;  /* 0x0000a000020075a7 */ /* 0x0022e400080211ff */
[----:B---3--:R-:W-:Y:S05]  /*a080*/  @!P1 NANOSLEEP.SYNCS 0x989680 ;  /* 0x009896800000995d */ /* 0x008fea0003900000 */
[----:B------:R-:W3:Y:S02]  /*a090*/  @!P1 SYNCS.PHASECHK.TRANS64 P1, [R2+URZ+0xa0], R0 ;  /* 0x0000a000020095a7 */ /* 0x000ee400080210ff */
[----:B---3--:R-:W-:Y:S05]  /*a0a0*/  @!P1 BRA `(.L_x_101) ;  /* 0xfffffffc00f09947 */ /* 0x008fea000383ffff */
[----:B------:R-:W-:Y:S05]  /*a0b0*/  BRA `(.L_x_100) ;  /* 0xffffffbc004c7947 */ /* 0x000fea000383ffff */
.L_x_103:
[----:B-1----:R1:W2:Y:S02]  /*a0c0*/  SYNCS.PHASECHK.TRANS64.TRYWAIT P0, [R113+URZ+0x110], R3 ;  /* 0x00011003710075a7 */ /* 0x0022a400080011ff */
[----:B--2---:R-:W-:Y:S05]  /*a0d0*/  @!P0 NANOSLEEP.SYNCS 0x989680 ;  /* 0x009896800000895d */ /* 0x004fea0003900000 */
[----:B------:R-:W2:Y:S02]  /*a0e0*/  @!P0 SYNCS.PHASECHK.TRANS64 P0, [R113+URZ+0x110], R3 ;  /* 0x00011003710085a7 */ /* 0x000ea400080010ff */
[----:B--2---:R-:W-:Y:S05]  /*a0f0*/  @!P0 BRA `(.L_x_103) ;  /* 0xfffffffc00f08947 */ /* 0x004fea000383ffff */
[----:B------:R-:W-:Y:S05]  /*a100*/  BRA `(.L_x_102) ;  /* 0xffffffbc00a07947 */ /* 0x000fea000383ffff */
.L_x_111:
[----:B--2---:R2:W3:Y:S02]  /*a110*/  SYNCS.PHASECHK.TRANS64.TRYWAIT P0, [R0+URZ+0xa0], R3 ;  /* 0x0000a003000075a7 */ /* 0x0044e400080011ff */
[----:B---3--:R-:W-:Y:S05]  /*a120*/  @!P0 NANOSLEEP.SYNCS 0x989680 ;  /* 0x009896800000895d */ /* 0x008fea0003900000 */
[----:B------:R-:W3:Y:S02]  /*a130*/  @!P0 SYNCS.PHASECHK.TRANS64 P0, [R0+URZ+0xa0], R3 ;  /* 0x0000a003000085a7 */ /* 0x000ee400080010ff */
[----:B---3--:R-:W-:Y:S05]  /*a140*/  @!P0 BRA `(.L_x_111) ;  /* 0xfffffffc00f08947 */ /* 0x008fea000383ffff */
[----:B------:R-:W-:Y:S05]  /*a150*/  BRA `(.L_x_110) ;  /* 0xffffffc800907947 */ /* 0x000fea000383ffff */
.L_x_119:
[----:B--2---:R2:W3:Y:S02]  /*a160*/  SYNCS.PHASECHK.TRANS64.TRYWAIT P0, [R0+URZ+0xa0], R4 ;  /* 0x0000a004000075a7 */ /* 0x0044e400080011ff */
[----:B---3--:R-:W-:Y:S05]  /*a170*/  @!P0 NANOSLEEP.SYNCS 0x989680 ;  /* 0x009896800000895d */ /* 0x008fea0003900000 */
[----:B------:R-:W3:Y:S02]  /*a180*/  @!P0 SYNCS.PHASECHK.TRANS64 P0, [R0+URZ+0xa0], R4 ;  /* 0x0000a004000085a7 */ /* 0x000ee400080010ff */
[----:B---3--:R-:W-:Y:S05]  /*a190*/  @!P0 BRA `(.L_x_119) ;  /* 0xfffffffc00f08947 */ /* 0x008fea000383ffff */
[----:B------:R-:W-:Y:S05]  /*a1a0*/  BRA `(.L_x_118) ;  /* 0xffffffd400d47947 */ /* 0x000fea000383ffff */
.L_x_127:
[----:B--2---:R2:W3:Y:S02]  /*a1b0*/  SYNCS.PHASECHK.TRANS64.TRYWAIT P0, [R0+URZ+0xa0], R4 ;  /* 0x0000a004000075a7 */ /* 0x0044e400080011ff */
[----:B---3--:R-:W-:Y:S05]  /*a1c0*/  @!P0 NANOSLEEP.SYNCS 0x989680 ;  /* 0x009896800000895d */ /* 0x008fea0003900000 */
[----:B------:R-:W3:Y:S02]  /*a1d0*/  @!P0 SYNCS.PHASECHK.TRANS64 P0, [R0+URZ+0xa0], R4 ;  /* 0x0000a004000085a7 */ /* 0x000ee400080010ff */
[----:B---3--:R-:W-:Y:S05]  /*a1e0*/  @!P0 BRA `(.L_x_127) ;  /* 0xfffffffc00f08947 */ /* 0x008fea000383ffff */
[----:B------:R-:W-:Y:S05]  /*a1f0*/  BRA `(.L_x_126) ;  /* 0xffffffe400247947 */ /* 0x000fea000383ffff */
        .weak           $__internal_0_$__cuda_sm10x_tcgen05_guardrail_trap_col_being_dealloced_not_returned_by_alloc
        .type           $__internal_0_$__cuda_sm10x_tcgen05_guardrail_trap_col_being_dealloced_not_returned_by_alloc,@function
        .size           $__internal_0_$__cuda_sm10x_tcgen05_guardrail_trap_col_being_dealloced_not_returned_by_alloc,($__internal_1_$__cuda_sm10x_tcgen05_guardrail_trap_phase_invalid_during_alloc - $__internal_0_$__cuda_sm10x_tcgen05_guardrail_trap_col_being_dealloced_not_returned_by_alloc)
$__internal_0_$__cuda_sm10x_tcgen05_guardrail_trap_col_being_dealloced_not_returned_by_alloc:
[----:B------:R-:W-:Y:S05]  /*a200*/  BPT.TRAP 0x1 ;  /* 0x000000040000795c */ /* 0x000fea0000300000 */
[----:B------:R-:W-:-:S04]  /*a210*/  HFMA2 R3, -RZ, RZ, 0, 0 ;  /* 0x00000000ff037431 */ /* 0x000fc800000001ff */
[----:B------:R-:W-:Y:S05]  /*a220*/  RET.REL.NODEC R2 `(_ZN7cutlass13device_kernelINS_4gemm6kernel13GemmUniversalIN4cute5tupleIJiiiiEEENS1_10collective13CollectiveMmaINS1_35MainloopSm100TmaUmmaWarpSpecializedILi10ELi2ELi4ENS5_IJNS4_1CILi1EEESB_SB_EEEEENS5_IJNSA_ILi64EEENSA_ILi256EEESE_EEENS_12float_e5m2_tENS5_IJlSB_lEEENS_12float_e4m3_tENS5_IJSB_llEEENS4_8TiledMMAINS4_8MMA_AtomIJNS4_10MMA_TraitsINS4_19SM100_MMA_F8F6F4_SSEJSH_SJ_fSE_SF_NS4_17integral_constantINS4_4UMMA5MajorELSR_0EEENSP_ISR_LSR_1EEENSP_INSQ_7ScaleInELSU_0EEESV_EEEEEENS4_6LayoutISC_NS5_IJNSA_ILi0EEESZ_SZ_EEEEENS5_IJNS4_10UnderscoreES12_S12_EEEEENS4_13SM90_TMA_LOADENS4_14ComposedLayoutINS4_7SwizzleILi2ELi4ELi3EEENS4_18smem_ptr_flag_bitsILi8EEENSY_INS5_IJNSA_ILi8EEESE_EEENS5_IJSE_SB_EEEEEEEvNS4_8identityES15_NS16_INS17_ILi3ELi4ELi3EEES1A_NSY_INS5_IJNSA_ILi128EEES1B_EEENS5_IJSB_S1I_EEEEEEEvS1G_EENS_8epilogue10collective18CollectiveEpilogueINS1O_23Sm100TmaWarpSpecializedILi4ELi2ELi32ELb0ELb0EEEJSG_NS5_IJNSY_ISE_SB_EES1T_EEESH_SI_SH_SI_NS1O_6fusion15FusionCallbacksIS1S_NS1V_17LinearCombinationISH_fSH_fLNS_15FloatRoundStyleE2EEESG_S1U_JEEENS4_5SM1004TMEM4LOAD26SM100_TMEM_LOAD_16dp32b32xES15_S1F_NS4_39AutoVectorizingCopyWithAssumedAlignmentILi128EEENS4_14SM90_TMA_STOREES1F_S26_S26_EEEvvEEEEvNT_6ParamsE) ;  /* 0xffffff5c02747950 */ /* 0x000fea0003c3ffff */
        .weak           $__internal_1_$__cuda_sm10x_tcgen05_guardrail_trap_phase_invalid_during_alloc
        .type           $__internal_1_$__cuda_sm10x_tcgen05_guardrail_trap_phase_invalid_during_alloc,@function
        .size           $__internal_1_$__cuda_sm10x_tcgen05_guardrail_trap_phase_invalid_during_alloc,($__internal_2_$__cuda_sm10x_tcgen05_guardrail_trap_unallocated_columns_being_dealloced - $__internal_1_$__cuda_sm10x_tcgen05_guardrail_trap_phase_invalid_during_alloc)
$__internal_1_$__cuda_sm10x_tcgen05_guardrail_trap_phase_invalid_during_alloc:
[----:B------:R-:W-:Y:S05]  /*a230*/  BPT.TRAP 0x1 ;  /* 0x000000040000795c */ /* 0x000fea0000300000 */
[----:B------:R-:W-:-:S04]  /*a240*/  MOV R3, 0x0 ;  /* 0x0000000000037802 */ /* 0x000fc80000000f00 */
[----:B------:R-:W-:Y:S05]  /*a250*/  RET.REL.NODEC R2 `(_ZN7cutlass13device_kernelINS_4gemm6kernel13GemmUniversalIN4cute5tupleIJiiiiEEENS1_10collective13CollectiveMmaINS1_35MainloopSm100TmaUmmaWarpSpecializedILi10ELi2ELi4ENS5_IJNS4_1CILi1EEESB_SB_EEEEENS5_IJNSA_ILi64EEENSA_ILi256EEESE_EEENS_12float_e5m2_tENS5_IJlSB_lEEENS_12float_e4m3_tENS5_IJSB_llEEENS4_8TiledMMAINS4_8MMA_AtomIJNS4_10MMA_TraitsINS4_19SM100_MMA_F8F6F4_SSEJSH_SJ_fSE_SF_NS4_17integral_constantINS4_4UMMA5MajorELSR_0EEENSP_ISR_LSR_1EEENSP_INSQ_7ScaleInELSU_0EEESV_EEEEEENS4_6LayoutISC_NS5_IJNSA_ILi0EEESZ_SZ_EEEEENS5_IJNS4_10UnderscoreES12_S12_EEEEENS4_13SM90_TMA_LOADENS4_14ComposedLayoutINS4_7SwizzleILi2ELi4ELi3EEENS4_18smem_ptr_flag_bitsILi8EEENSY_INS5_IJNSA_ILi8EEESE_EEENS5_IJSE_SB_EEEEEEEvNS4_8identityES15_NS16_INS17_ILi3ELi4ELi3EEES1A_NSY_INS5_IJNSA_ILi128EEES1B_EEENS5_IJSB_S1I_EEEEEEEvS1G_EENS_8epilogue10collective18CollectiveEpilogueINS1O_23Sm100TmaWarpSpecializedILi4ELi2ELi32ELb0ELb0EEEJSG_NS5_IJNSY_ISE_SB_EES1T_EEESH_SI_SH_SI_NS1O_6fusion15FusionCallbacksIS1S_NS1V_17LinearCombinationISH_fSH_fLNS_15FloatRoundStyleE2EEESG_S1U_JEEENS4_5SM1004TMEM4LOAD26SM100_TMEM_LOAD_16dp32b32xES15_S1F_NS4_39AutoVectorizingCopyWithAssumedAlignmentILi128EEENS4_14SM90_TMA_STOREES1F_S26_S26_EEEvvEEEEvNT_6ParamsE) ;  /* 0xffffff5c02687950 */ /* 0x000fea0003c3ffff */
        .weak           $__internal_2_$__cuda_sm10x_tcgen05_guardrail_trap_unallocated_columns_being_dealloced
        .type           $__internal_2_$__cuda_sm10x_tcgen05_guardrail_trap_unallocated_columns_being_dealloced,@function
        .size           $__internal_2_$__cuda_sm10x_tcgen05_guardrail_trap_unallocated_columns_being_dealloced,(.L_x_189 - $__internal_2_$__cuda_sm10x_tcgen05_guardrail_trap_unallocated_columns_being_dealloced)
$__internal_2_$__cuda_sm10x_tcgen05_guardrail_trap_unallocated_columns_being_dealloced:
[----:B------:R-:W-:Y:S05]  /*a260*/  BPT.TRAP 0x1 ;  /* 0x000000040000795c */ /* 0x000fea0000300000 */
[----:B------:R-:W-:-:S04]  /*a270*/  HFMA2 R3, -RZ, RZ, 0, 0 ;  /* 0x00000000ff037431 */ /* 0x000fc800000001ff */
[----:B------:R-:W-:Y:S05]  /*a280*/  RET.REL.NODEC R2 `(_ZN7cutlass13device_kernelINS_4gemm6kernel13GemmUniversalIN4cute5tupleIJiiiiEEENS1_10collective13CollectiveMmaINS1_35MainloopSm100TmaUmmaWarpSpecializedILi10ELi2ELi4ENS5_IJNS4_1CILi1EEESB_SB_EEEEENS5_IJNSA_ILi64EEENSA_ILi256EEESE_EEENS_12float_e5m2_tENS5_IJlSB_lEEENS_12float_e4m3_tENS5_IJSB_llEEENS4_8TiledMMAINS4_8MMA_AtomIJNS4_10MMA_TraitsINS4_19SM100_MMA_F8F6F4_SSEJSH_SJ_fSE_SF_NS4_17integral_constantINS4_4UMMA5MajorELSR_0EEENSP_ISR_LSR_1EEENSP_INSQ_7ScaleInELSU_0EEESV_EEEEEENS4_6LayoutISC_NS5_IJNSA_ILi0EEESZ_SZ_EEEEENS5_IJNS4_10UnderscoreES12_S12_EEEEENS4_13SM90_TMA_LOADENS4_14ComposedLayoutINS4_7SwizzleILi2ELi4ELi3EEENS4_18smem_ptr_flag_bitsILi8EEENSY_INS5_IJNSA_ILi8EEESE_EEENS5_IJSE_SB_EEEEEEEvNS4_8identityES15_NS16_INS17_ILi3ELi4ELi3EEES1A_NSY_INS5_IJNSA_ILi128EEES1B_EEENS5_IJSB_S1I_EEEEEEEvS1G_EENS_8epilogue10collective18CollectiveEpilogueINS1O_23Sm100TmaWarpSpecializedILi4ELi2ELi32ELb0ELb0EEEJSG_NS5_IJNSY_ISE_SB_EES1T_EEESH_SI_SH_SI_NS1O_6fusion15FusionCallbacksIS1S_NS1V_17LinearCombinationISH_fSH_fLNS_15FloatRoundStyleE2EEESG_S1U_JEEENS4_5SM1004TMEM4LOAD26SM100_TMEM_LOAD_16dp32b32xES15_S1F_NS4_39AutoVectorizingCopyWithAssumedAlignmentILi128EEENS4_14SM90_TMA_STOREES1F_S26_S26_EEEvvEEEEvNT_6ParamsE) ;  /* 0xffffff5c025c7950 */ /* 0x000fea0003c3ffff */
.L_x_188:
[----:B------:R-:W-:-:S00]  /*a290*/  BRA `(.L_x_188) ;  /* 0xfffffffc00fc7947 */ /* 0x000fc0000383ffff */
[----:B------:R-:W-:-:S00]  /*a2a0*/  NOP ;  /* 0x0000000000007918 */ /* 0x000fc00000000000 */
        /* <DEDUP_REMOVED lines=13> */
.L_x_189:


//--------------------- .nv.global.init           --------------------------
	.section	.nv.global.init,"aw",@progbits
.nv.global.init:
	.type		$str$27,@object
	.size		$str$27,($str$28 - $str$27)
$str$27:
        /*0000*/ 	.byte	0x28, 0x61, 0x64, 0x64, 0x72, 0x65, 0x73, 0x73, 0x20, 0x26, 0x20, 0x6d, 0x61, 0x73, 0x6b, 0x29
        /*0010*/ 	.byte	0x20, 0x3d, 0x3d, 0x20, 0x30, 0x00
	.type		$str$28,@object
	.size		$str$28,($str$26 - $str$28)
$str$28:
        /*0016*/ 	.byte	0x2f, 0x74, 0x6d, 0x70, 0x2f, 0x63, 0x75, 0x74, 0x6c, 0x61, 0x73, 0x73, 0x5f, 0x73, 0x77, 0x65
        /*0026*/ 	.byte	0x65, 0x70, 0x5f, 0x73, 0x72, 0x63, 0x2f, 0x69, 0x6e, 0x63, 0x6c, 0x75, 0x64, 0x65, 0x2f, 0x63
        /*0036*/ 	.byte	0x75, 0x74, 0x65, 0x2f, 0x70, 0x6f, 0x69, 0x6e, 0x74, 0x65, 0x72, 0x5f, 0x66, 0x6c, 0x61, 0x67
        /*0046*/ 	.byte	0x67, 0x65, 0x64, 0x2e, 0x68, 0x70, 0x70, 0x00
	.type		$str$26,@object
	.size		$str$26,($str$25 - $str$26)
$str$26:
        /*004e*/ 	.byte	0x2f, 0x74, 0x6d, 0x70, 0x2f, 0x63, 0x75, 0x74, 0x6c, 0x61, 0x73, 0x73, 0x5f, 0x73, 0x77, 0x65
        /*005e*/ 	.byte	0x65, 0x70, 0x5f, 0x73, 0x72, 0x63, 0x2f, 0x69, 0x6e, 0x63, 0x6c, 0x75, 0x64, 0x65, 0x2f, 0x63
        /*006e*/ 	.byte	0x75, 0x74, 0x65, 0x2f, 0x61, 0x74, 0x6f, 0x6d, 0x2f, 0x63, 0x6f, 0x70, 0x79, 0x5f, 0x74, 0x72
        /*007e*/ 	.byte	0x61, 0x69, 0x74, 0x73, 0x5f, 0x73, 0x6d, 0x31, 0x30, 0x30, 0x2e, 0x68, 0x70, 0x70, 0x00
	.type		$str$25,@object
	.size		$str$25,(__unnamed_1 - $str$25)
$str$25:
        /*008d*/ 	.byte	0x28, 0x28, 0x75, 0x69, 0x6e, 0x74, 0x33, 0x32, 0x5f, 0x74, 0x28, 0x74, 0x68, 0x72, 0x65, 0x61
        /*009d*/ 	.byte	0x64, 0x49, 0x64, 0x78, 0x2e, 0x78, 0x29, 0x20, 0x2f, 0x20, 0x33, 0x32, 0x29, 0x20, 0x25, 0x20
        /*00ad*/ 	.byte	0x34, 0x29, 0x20, 0x3d, 0x3d, 0x20, 0x28, 0x28, 0x28, 0x74, 0x6d, 0x65, 0x6d, 0x5f, 0x61, 0x64
        /*00bd*/ 	.byte	0x64, 0x72, 0x20, 0x3e, 0x3e, 0x20, 0x31, 0x36, 0x29, 0x20, 0x2f, 0x20, 0x33, 0x32, 0x29, 0x20
        /*00cd*/ 	.byte	0x25, 0x20, 0x34, 0x29, 0x00
	.type		__unnamed_1,@object
	.size		__unnamed_1,(__unnamed_2 - __unnamed_1)
__unnamed_1:
        /*00d2*/ 	.byte	0x61, 0x75, 0x74, 0x6f, 0x20, 0x63, 0x75, 0x74, 0x65, 0x3a, 0x3a, 0x61, 0x73, 0x5f, 0x70, 0x6f
        /* <DEDUP_REMOVED lines=24> */
        /*0262*/ 	.byte	0x3c, 0x34, 0x30, 0x39, 0x36, 0x3e, 0x3e, 0x3e, 0x3e, 0x5d, 0x00
	.type		__unnamed_2,@object
	.size		__unnamed_2,(__unnamed_3 - __unnamed_2)
__unnamed_2:
        /* <DEDUP_REMOVED lines=26> */
	.type		__unnamed_3,@object
	.size		__unnamed_3,(.L_3 - __unnamed_3)
__unnamed_3:
        /* <DEDUP_REMOVED lines=40> */
        /*0688*/ 	.byte	0x74, 0x65, 0x3a, 0x3a, 0x43, 0x3c, 0x30, 0x3e, 0x3e, 0x3e, 0x3e, 0x5d, 0x00
.L_3:


//--------------------- .nv.shared._ZN7cutlass13device_kernelINS_4gemm6kernel13GemmUniversalIN4cute5tupleIJiiiiEEENS1_10collective13CollectiveMmaINS1_35MainloopSm100TmaUmmaWarpSpecializedILi10ELi2ELi4ENS5_IJNS4_1CILi1EEESB_SB_EEEEENS5_IJNSA_ILi64EEENSA_ILi256EEESE_EEENS_12float_e5m2_tENS5_IJlSB_lEEENS_12float_e4m3_tENS5_IJSB_llEEENS4_8TiledMMAINS4_8MMA_AtomIJNS4_10MMA_TraitsINS4_19SM100_MMA_F8F6F4_SSEJSH_SJ_fSE_SF_NS4_17integral_constantINS4_4UMMA5MajorELSR_0EEENSP_ISR_LSR_1EEENSP_INSQ_7ScaleInELSU_0EEESV_EEEEEENS4_6LayoutISC_NS5_IJNSA_ILi0EEESZ_SZ_EEEEENS5_IJNS4_10UnderscoreES12_S12_EEEEENS4_13SM90_TMA_LOADENS4_14ComposedLayoutINS4_7SwizzleILi2ELi4ELi3EEENS4_18smem_ptr_flag_bitsILi8EEENSY_INS5_IJNSA_ILi8EEESE_EEENS5_IJSE_SB_EEEEEEEvNS4_8identityES15_NS16_INS17_ILi3ELi4ELi3EEES1A_NSY_INS5_IJNSA_ILi128EEES1B_EEENS5_IJSB_S1I_EEEEEEEvS1G_EENS_8epilogue10collective18CollectiveEpilogueINS1O_23Sm100TmaWarpSpecializedILi4ELi2ELi32ELb0ELb0EEEJSG_NS5_IJNSY_ISE_SB_EES1T_EEESH_SI_SH_SI_NS1O_6fusion15FusionCallbacksIS1S_NS1V_17LinearCombinationISH_fSH_fLNS_15FloatRoundStyleE2EEESG_S1U_JEEENS4_5SM1004TMEM4LOAD26SM100_TMEM_LOAD_16dp32b32xES15_S1F_NS4_39AutoVectorizingCopyWithAssumedAlignmentILi128EEENS4_14SM90_TMA_STOREES1F_S26_S26_EEEvvEEEEvNT_6ParamsE --------------------------
	.section	.nv.shared._ZN7cutlass13device_kernelINS_4gemm6kernel13GemmUniversalIN4cute5tupleIJiiiiEEENS1_10collective13CollectiveMmaINS1_35MainloopSm100TmaUmmaWarpSpecializedILi10ELi2ELi4ENS5_IJNS4_1CILi1EEESB_SB_EEEEENS5_IJNSA_ILi64EEENSA_ILi256EEESE_EEENS_12float_e5m2_tENS5_IJlSB_lEEENS_12float_e4m3_tENS5_IJSB_llEEENS4_8TiledMMAINS4_8MMA_AtomIJNS4_10MMA_TraitsINS4_19SM100_MMA_F8F6F4_SSEJSH_SJ_fSE_SF_NS4_17integral_constantINS4_4UMMA5MajorELSR_0EEENSP_ISR_LSR_1EEENSP_INSQ_7ScaleInELSU_0EEESV_EEEEEENS4_6LayoutISC_NS5_IJNSA_ILi0EEESZ_SZ_EEEEENS5_IJNS4_10UnderscoreES12_S12_EEEEENS4_13SM90_TMA_LOADENS4_14ComposedLayoutINS4_7SwizzleILi2ELi4ELi3EEENS4_18smem_ptr_flag_bitsILi8EEENSY_INS5_IJNSA_ILi8EEESE_EEENS5_IJSE_SB_EEEEEEEvNS4_8identityES15_NS16_INS17_ILi3ELi4ELi3EEES1A_NSY_INS5_IJNSA_ILi128EEES1B_EEENS5_IJSB_S1I_EEEEEEEvS1G_EENS_8epilogue10collective18CollectiveEpilogueINS1O_23Sm100TmaWarpSpecializedILi4ELi2ELi32ELb0ELb0EEEJSG_NS5_IJNSY_ISE_SB_EES1T_EEESH_SI_SH_SI_NS1O_6fusion15FusionCallbacksIS1S_NS1V_17LinearCombinationISH_fSH_fLNS_15FloatRoundStyleE2EEESG_S1U_JEEENS4_5SM1004TMEM4LOAD26SM100_TMEM_LOAD_16dp32b32xES15_S1F_NS4_39AutoVectorizingCopyWithAssumedAlignmentILi128EEENS4_14SM90_TMA_STOREES1F_S26_S26_EEEvvEEEEvNT_6ParamsE,"aw",@nobits
	.sectionflags	@""
	.align	16
	.zero		1024


//--------------------- .nv.shared.reserved.0     --------------------------
	.section	.nv.shared.reserved.0,"aw",@nobits
	.weak		__nv_reservedSMEM_offset_0_alias
	.size		__nv_reservedSMEM_offset_0_alias, 0, 64
	.other		__nv_reservedSMEM_offset_0_alias,@"STO_CUDA_RESERVED_SHARED STV_DEFAULT"
__nv_reservedSMEM_offset_0_alias:
	.zero		0
.nv.shared.reserved.0:
	.zero		64
	.weak		__nv_reservedSMEM_tcgen05_partition
	.type		__nv_reservedSMEM_tcgen05_partition,@object
	.size		__nv_reservedSMEM_tcgen05_partition,(.L_0 - __nv_reservedSMEM_tcgen05_partition)
__nv_reservedSMEM_tcgen05_partition:
	.zero		32
.L_0:


//--------------------- .nv.global                --------------------------
	.section	.nv.global,"aw",@nobits
.nv.global:
	.type		_ZN40_INTERNAL_b03567ba_4_k_cu_59f4d297_280844cute1_E,@object
	.size		_ZN40_INTERNAL_b03567ba_4_k_cu_59f4d297_280844cute1_E,(_ZN40_INTERNAL_b03567ba_4_k_cu_59f4d297_280844cuda3std3__45__cpo6cbeginE - _ZN40_INTERNAL_b03567ba_4_k_cu_59f4d297_280844cute1_E)
_ZN40_INTERNAL_b03567ba_4_k_cu_59f4d297_280844cute1_E:
	.zero		1
	.type		_ZN40_INTERNAL_b03567ba_4_k_cu_59f4d297_280844cuda3std3__45__cpo6cbeginE,@object
	.size		_ZN40_INTERNAL_b03567ba_4_k_cu_59f4d297_280844cuda3std3__45__cpo6cbeginE,(_ZN40_INTERNAL_b03567ba_4_k_cu_59f4d297_280844cuda3std3__48in_placeE - _ZN40_INTERNAL_b03567ba_4_k_cu_59f4d297_280844cuda3std3__45__cpo6cbeginE)
_ZN40_INTERNAL_b03567ba_4_k_cu_59f4d297_280844cuda3std3__45__cpo6cbeginE:
	.zero		1
	.type		_ZN40_INTERNAL_b03567ba_4_k_cu_59f4d297_280844cuda3std3__48in_placeE,@object
	.size		_ZN40_INTERNAL_b03567ba_4_k_cu_59f4d297_280844cuda3std3__48in_placeE,(_ZN40_INTERNAL_b03567ba_4_k_cu_59f4d297_280844cuda3std6ranges3__45__cpo9iter_moveE - _ZN40_INTERNAL_b03567ba_4_k_cu_59f4d297_280844cuda3std3__48in_placeE)
_ZN40_INTERNAL_b03567ba_4_k_cu_59f4d297_280844cuda3std3__48in_placeE:
	.zero		1
	.type		_ZN40_INTERNAL_b03567ba_4_k_cu_59f4d297_280844cuda3std6ranges3__45__cpo9iter_moveE,@object
	.size		_ZN40_INTERNAL_b03567ba_4_k_cu_59f4d297_280844cuda3std6ranges3__45__cpo9iter_moveE,(_ZN40_INTERNAL_b03567ba_4_k_cu_59f4d297_280844cuda3std3__45__cpo5beginE - _ZN40_INTERNAL_b03567ba_4_k_cu_59f4d297_280844cuda3std6ranges3__45__cpo9iter_moveE)
_ZN40_INTERNAL_b03567ba_4_k_cu_59f4d297_280844cuda3std6ranges3__45__cpo9iter_moveE:
	.zero		1
	.type		_ZN40_INTERNAL_b03567ba_4_k_cu_59f4d297_280844cuda3std3__45__cpo5beginE,@object
	.size		_ZN40_INTERNAL_b03567ba_4_k_cu_59f4d297_280844cuda3std3__45__cpo5beginE,(_ZN40_INTERNAL_b03567ba_4_k_cu_59f4d297_280844cuda3std3__442_GLOBAL__N__b03567ba_4_k_cu_59f4d297_280846ignoreE - _ZN40_INTERNAL_b03567ba_4_k_cu_59f4d297_280844cuda3std3__45__cpo5beginE)
_ZN40_INTERNAL_b03567ba_4_k_cu_59f4d297_280844cuda3std3__45__cpo5beginE:
	.zero		1
	.type		_ZN40_INTERNAL_b03567ba_4_k_cu_59f4d297_280844cuda3std3__442_GLOBAL__N__b03567ba_4_k_cu_59f4d297_280846ignoreE,@object
	.size		_ZN40_INTERNAL_b03567ba_4_k_cu_59f4d297_280844cuda3std3__442_GLOBAL__N__b03567ba_4_k_cu_59f4d297_280846ignoreE,(_ZN40_INTERNAL_b03567ba_4_k_cu_59f4d297_280844cute7productE - _ZN40_INTERNAL_b03567ba_4_k_cu_59f4d297_280844cuda3std3__442_GLOBAL__N__b03567ba_4_k_cu_59f4d297_280846ignoreE)
_ZN40_INTERNAL_b03567ba_4_k_cu_59f4d297_280844cuda3std3__442_GLOBAL__N__b03567ba_4_k_cu_59f4d297_280846ignoreE:
	.zero		1
	.type		_ZN40_INTERNAL_b03567ba_4_k_cu_59f4d297_280844cute7productE,@object
	.size		_ZN40_INTERNAL_b03567ba_4_k_cu_59f4d297_280844cute7productE,(_ZN40_INTERNAL_b03567ba_4_k_cu_59f4d297_280844cuda3std3__45__cpo3endE - _ZN40_INTERNAL_b03567ba_4_k_cu_59f4d297_280844cute7productE)
_ZN40_INTERNAL_b03567ba_4_k_cu_59f4d297_280844cute7productE:
	.zero		1
	.type		_ZN40_INTERNAL_b03567ba_4_k_cu_59f4d297_280844cuda3std3__45__cpo3endE,@object
	.size		_ZN40_INTERNAL_b03567ba_4_k_cu_59f4d297_280844cuda3std3__45__cpo3endE,(_ZN40_INTERNAL_b03567ba_4_k_cu_59f4d297_280844cuda3std3__419piecewise_constructE - _ZN40_INTERNAL_b03567ba_4_k_cu_59f4d297_280844cuda3std3__45__cpo3endE)
_ZN40_INTERNAL_b03567ba_4_k_cu_59f4d297_280844cuda3std3__45__cpo3endE:
	.zero		1
	.type		_ZN40_INTERNAL_b03567ba_4_k_cu_59f4d297_280844cuda3std3__419piecewise_constructE,@object
	.size		_ZN40_INTERNAL_b03567ba_4_k_cu_59f4d297_280844cuda3std3__419piecewise_constructE,(_ZN40_INTERNAL_b03567ba_4_k_cu_59f4d297_280844cuda3std3__45__cpo4cendE - _ZN40_INTERNAL_b03567ba_4_k_cu_59f4d297_280844cuda3std3__419piecewise_constructE)
_ZN40_INTERNAL_b03567ba_4_k_cu_59f4d297_280844cuda3std3__419piecewise_constructE:
	.zero		1
	.type		_ZN40_INTERNAL_b03567ba_4_k_cu_59f4d297_280844cuda3std3__45__cpo4cendE,@object
	.size		_ZN40_INTERNAL_b03567ba_4_k_cu_59f4d297_280844cuda3std3__45__cpo4cendE,(_ZN40_INTERNAL_b03567ba_4_k_cu_59f4d297_280844cuda3std6ranges3__45__cpo4swapE - _ZN40_INTERNAL_b03567ba_4_k_cu_59f4d297_280844cuda3std3__45__cpo4cendE)
_ZN40_INTERNAL_b03567ba_4_k_cu_59f4d297_280844cuda3std3__45__cpo4cendE:
	.zero		1
	.type		_ZN40_INTERNAL_b03567ba_4_k_cu_59f4d297_280844cuda3std6ranges3__45__cpo4swapE,@object
	.size		_ZN40_INTERNAL_b03567ba_4_k_cu_59f4d297_280844cuda3std6ranges3__45__cpo4swapE,(.L_11 - _ZN40_INTERNAL_b03567ba_4_k_cu_59f4d297_280844cuda3std6ranges3__45__cpo4swapE)
_ZN40_INTERNAL_b03567ba_4_k_cu_59f4d297_280844cuda3std6ranges3__45__cpo4swapE:
	.zero		1
.L_11:


//--------------------- .nv.constant0._ZN7cutlass13device_kernelINS_4gemm6kernel13GemmUniversalIN4cute5tupleIJiiiiEEENS1_10collective13CollectiveMmaINS1_35MainloopSm100TmaUmmaWarpSpecializedILi10ELi2ELi4ENS5_IJNS4_1CILi1EEESB_SB_EEEEENS5_IJNSA_ILi64EEENSA_ILi256EEESE_EEENS_12float_e5m2_tENS5_IJlSB_lEEENS_12float_e4m3_tENS5_IJSB_llEEENS4_8TiledMMAINS4_8MMA_AtomIJNS4_10MMA_TraitsINS4_19SM100_MMA_F8F6F4_SSEJSH_SJ_fSE_SF_NS4_17integral_constantINS4_4UMMA5MajorELSR_0EEENSP_ISR_LSR_1EEENSP_INSQ_7ScaleInELSU_0EEESV_EEEEEENS4_6LayoutISC_NS5_IJNSA_ILi0EEESZ_SZ_EEEEENS5_IJNS4_10UnderscoreES12_S12_EEEEENS4_13SM90_TMA_LOADENS4_14ComposedLayoutINS4_7SwizzleILi2ELi4ELi3EEENS4_18smem_ptr_flag_bitsILi8EEENSY_INS5_IJNSA_ILi8EEESE_EEENS5_IJSE_SB_EEEEEEEvNS4_8identityES15_NS16_INS17_ILi3ELi4ELi3EEES1A_NSY_INS5_IJNSA_ILi128EEES1B_EEENS5_IJSB_S1I_EEEEEEEvS1G_EENS_8epilogue10collective18CollectiveEpilogueINS1O_23Sm100TmaWarpSpecializedILi4ELi2ELi32ELb0ELb0EEEJSG_NS5_IJNSY_ISE_SB_EES1T_EEESH_SI_SH_SI_NS1O_6fusion15FusionCallbacksIS1S_NS1V_17LinearCombinationISH_fSH_fLNS_15FloatRoundStyleE2EEESG_S1U_JEEENS4_5SM1004TMEM4LOAD26SM100_TMEM_LOAD_16dp32b32xES15_S1F_NS4_39AutoVectorizingCopyWithAssumedAlignmentILi128EEENS4_14SM90_TMA_STOREES1F_S26_S26_EEEvvEEEEvNT_6ParamsE --------------------------
	.section	.nv.constant0._ZN7cutlass13device_kernelINS_4gemm6kernel13GemmUniversalIN4cute5tupleIJiiiiEEENS1_10collective13CollectiveMmaINS1_35MainloopSm100TmaUmmaWarpSpecializedILi10ELi2ELi4ENS5_IJNS4_1CILi1EEESB_SB_EEEEENS5_IJNSA_ILi64EEENSA_ILi256EEESE_EEENS_12float_e5m2_tENS5_IJlSB_lEEENS_12float_e4m3_tENS5_IJSB_llEEENS4_8TiledMMAINS4_8MMA_AtomIJNS4_10MMA_TraitsINS4_19SM100_MMA_F8F6F4_SSEJSH_SJ_fSE_SF_NS4_17integral_constantINS4_4UMMA5MajorELSR_0EEENSP_ISR_LSR_1EEENSP_INSQ_7ScaleInELSU_0EEESV_EEEEEENS4_6LayoutISC_NS5_IJNSA_ILi0EEESZ_SZ_EEEEENS5_IJNS4_10UnderscoreES12_S12_EEEEENS4_13SM90_TMA_LOADENS4_14ComposedLayoutINS4_7SwizzleILi2ELi4ELi3EEENS4_18smem_ptr_flag_bitsILi8EEENSY_INS5_IJNSA_ILi8EEESE_EEENS5_IJSE_SB_EEEEEEEvNS4_8identityES15_NS16_INS17_ILi3ELi4ELi3EEES1A_NSY_INS5_IJNSA_ILi128EEES1B_EEENS5_IJSB_S1I_EEEEEEEvS1G_EENS_8epilogue10collective18CollectiveEpilogueINS1O_23Sm100TmaWarpSpecializedILi4ELi2ELi32ELb0ELb0EEEJSG_NS5_IJNSY_ISE_SB_EES1T_EEESH_SI_SH_SI_NS1O_6fusion15FusionCallbacksIS1S_NS1V_17LinearCombinationISH_fSH_fLNS_15FloatRoundStyleE2EEESG_S1U_JEEENS4_5SM1004TMEM4LOAD26SM100_TMEM_LOAD_16dp32b32xES15_S1F_NS4_39AutoVectorizingCopyWithAssumedAlignmentILi128EEENS4_14SM90_TMA_STOREES1F_S26_S26_EEEvvEEEEvNT_6ParamsE,"a",@progbits
	.sectionflags	@""
	.align	4
.nv.constant0._ZN7cutlass13device_kernelINS_4gemm6kernel13GemmUniversalIN4cute5tupleIJiiiiEEENS1_10collective13CollectiveMmaINS1_35MainloopSm100TmaUmmaWarpSpecializedILi10ELi2ELi4ENS5_IJNS4_1CILi1EEESB_SB_EEEEENS5_IJNSA_ILi64EEENSA_ILi256EEESE_EEENS_12float_e5m2_tENS5_IJlSB_lEEENS_12float_e4m3_tENS5_IJSB_llEEENS4_8TiledMMAINS4_8MMA_AtomIJNS4_10MMA_TraitsINS4_19SM100_MMA_F8F6F4_SSEJSH_SJ_fSE_SF_NS4_17integral_constantINS4_4UMMA5MajorELSR_0EEENSP_ISR_LSR_1EEENSP_INSQ_7ScaleInELSU_0EEESV_EEEEEENS4_6LayoutISC_NS5_IJNSA_ILi0EEESZ_SZ_EEEEENS5_IJNS4_10UnderscoreES12_S12_EEEEENS4_13SM90_TMA_LOADENS4_14ComposedLayoutINS4_7SwizzleILi2ELi4ELi3EEENS4_18smem_ptr_flag_bitsILi8EEENSY_INS5_IJNSA_ILi8EEESE_EEENS5_IJSE_SB_EEEEEEEvNS4_8identityES15_NS16_INS17_ILi3ELi4ELi3EEES1A_NSY_INS5_IJNSA_ILi128EEES1B_EEENS5_IJSB_S1I_EEEEEEEvS1G_EENS_8epilogue10collective18CollectiveEpilogueINS1O_23Sm100TmaWarpSpecializedILi4ELi2ELi32ELb0ELb0EEEJSG_NS5_IJNSY_ISE_SB_EES1T_EEESH_SI_SH_SI_NS1O_6fusion15FusionCallbacksIS1S_NS1V_17LinearCombinationISH_fSH_fLNS_15FloatRoundStyleE2EEESG_S1U_JEEENS4_5SM1004TMEM4LOAD26SM100_TMEM_LOAD_16dp32b32xES15_S1F_NS4_39AutoVectorizingCopyWithAssumedAlignmentILi128EEENS4_14SM90_TMA_STOREES1F_S26_S26_EEEvvEEEEvNT_6ParamsE:
	.zero		2944


//--------------------- SYMBOLS --------------------------

	.type		.nv.reservedSmem.offset0,@object
	.size		.nv.reservedSmem.offset0,0x4
	.type		.nv.reservedSmem.cap,@object
	.size		.nv.reservedSmem.cap,0x4
	.type		__assertfail,@function
